//
// Generated by NVIDIA NVVM Compiler
//
// Compiler Build ID: CL-36424714
// Cuda compilation tools, release 13.0, V13.0.88
// Based on NVVM 20.0.0
//

.version 9.0
.target sm_100
.address_size 64

	// .globl	_Z7fractalPiS_S_4dim34vec3S1_i
.global .align 1 .b8 _ZN34_INTERNAL_d2451b67_4_k_cu_df082dd44cuda3std3__45__cpo5beginE[1];
.global .align 1 .b8 _ZN34_INTERNAL_d2451b67_4_k_cu_df082dd44cuda3std3__45__cpo3endE[1];
.global .align 1 .b8 _ZN34_INTERNAL_d2451b67_4_k_cu_df082dd44cuda3std3__45__cpo6cbeginE[1];
.global .align 1 .b8 _ZN34_INTERNAL_d2451b67_4_k_cu_df082dd44cuda3std3__45__cpo4cendE[1];
.global .align 1 .b8 _ZN34_INTERNAL_d2451b67_4_k_cu_df082dd44cuda3std3__45__cpo6rbeginE[1];
.global .align 1 .b8 _ZN34_INTERNAL_d2451b67_4_k_cu_df082dd44cuda3std3__45__cpo4rendE[1];
.global .align 1 .b8 _ZN34_INTERNAL_d2451b67_4_k_cu_df082dd44cuda3std3__45__cpo7crbeginE[1];
.global .align 1 .b8 _ZN34_INTERNAL_d2451b67_4_k_cu_df082dd44cuda3std3__45__cpo5crendE[1];
.global .align 1 .b8 _ZN34_INTERNAL_d2451b67_4_k_cu_df082dd44cuda3std3__436_GLOBAL__N__d2451b67_4_k_cu_df082dd46ignoreE[1];
.global .align 1 .b8 _ZN34_INTERNAL_d2451b67_4_k_cu_df082dd44cuda3std3__419piecewise_constructE[1];
.global .align 1 .b8 _ZN34_INTERNAL_d2451b67_4_k_cu_df082dd44cuda3std3__48in_placeE[1];
.global .align 1 .b8 _ZN34_INTERNAL_d2451b67_4_k_cu_df082dd44cuda3std3__420unreachable_sentinelE[1];
.global .align 1 .b8 _ZN34_INTERNAL_d2451b67_4_k_cu_df082dd44cuda3std6ranges3__45__cpo4swapE[1];
.global .align 1 .b8 _ZN34_INTERNAL_d2451b67_4_k_cu_df082dd44cuda3std6ranges3__45__cpo9iter_moveE[1];
.global .align 1 .b8 _ZN34_INTERNAL_d2451b67_4_k_cu_df082dd44cuda3std6ranges3__45__cpo5beginE[1];
.global .align 1 .b8 _ZN34_INTERNAL_d2451b67_4_k_cu_df082dd44cuda3std6ranges3__45__cpo3endE[1];
.global .align 1 .b8 _ZN34_INTERNAL_d2451b67_4_k_cu_df082dd44cuda3std6ranges3__45__cpo6cbeginE[1];
.global .align 1 .b8 _ZN34_INTERNAL_d2451b67_4_k_cu_df082dd44cuda3std6ranges3__45__cpo4cendE[1];
.global .align 1 .b8 _ZN34_INTERNAL_d2451b67_4_k_cu_df082dd44cuda3std6ranges3__45__cpo7advanceE[1];
.global .align 1 .b8 _ZN34_INTERNAL_d2451b67_4_k_cu_df082dd44cuda3std6ranges3__45__cpo9iter_swapE[1];
.global .align 1 .b8 _ZN34_INTERNAL_d2451b67_4_k_cu_df082dd44cuda3std6ranges3__45__cpo4nextE[1];
.global .align 1 .b8 _ZN34_INTERNAL_d2451b67_4_k_cu_df082dd44cuda3std6ranges3__45__cpo4prevE[1];
.global .align 1 .b8 _ZN34_INTERNAL_d2451b67_4_k_cu_df082dd44cuda3std6ranges3__45__cpo4dataE[1];
.global .align 1 .b8 _ZN34_INTERNAL_d2451b67_4_k_cu_df082dd44cuda3std6ranges3__45__cpo5cdataE[1];
.global .align 1 .b8 _ZN34_INTERNAL_d2451b67_4_k_cu_df082dd44cuda3std6ranges3__45__cpo4sizeE[1];
.global .align 1 .b8 _ZN34_INTERNAL_d2451b67_4_k_cu_df082dd44cuda3std6ranges3__45__cpo5ssizeE[1];
.global .align 1 .b8 _ZN34_INTERNAL_d2451b67_4_k_cu_df082dd44cuda3std6ranges3__45__cpo8distanceE[1];
.global .align 1 .b8 _ZN34_INTERNAL_d2451b67_4_k_cu_df082dd46thrust24THRUST_300001_SM_1000_NS6system6detail10sequential3seqE[1];

.visible .entry _Z7fractalPiS_S_4dim34vec3S1_i(
	.param .u64 .ptr .align 1 _Z7fractalPiS_S_4dim34vec3S1_i_param_0,
	.param .u64 .ptr .align 1 _Z7fractalPiS_S_4dim34vec3S1_i_param_1,
	.param .u64 .ptr .align 1 _Z7fractalPiS_S_4dim34vec3S1_i_param_2,
	.param .align 4 .b8 _Z7fractalPiS_S_4dim34vec3S1_i_param_3[12],
	.param .align 4 .b8 _Z7fractalPiS_S_4dim34vec3S1_i_param_4[12],
	.param .align 4 .b8 _Z7fractalPiS_S_4dim34vec3S1_i_param_5[12],
	.param .u32 _Z7fractalPiS_S_4dim34vec3S1_i_param_6
)
{
	.reg .pred 	%p<9>;
	.reg .b32 	%r<31>;
	.reg .b32 	%f<47>;
	.reg .b64 	%rd<11>;
	.reg .b64 	%fd<6>;

	ld.param.f32 	%f14, [_Z7fractalPiS_S_4dim34vec3S1_i_param_5+4];
	ld.param.f32 	%f13, [_Z7fractalPiS_S_4dim34vec3S1_i_param_5];
	ld.param.f32 	%f11, [_Z7fractalPiS_S_4dim34vec3S1_i_param_4+4];
	ld.param.f32 	%f10, [_Z7fractalPiS_S_4dim34vec3S1_i_param_4];
	ld.param.u64 	%rd1, [_Z7fractalPiS_S_4dim34vec3S1_i_param_0];
	ld.param.u32 	%r1, [_Z7fractalPiS_S_4dim34vec3S1_i_param_3];
	ld.param.u64 	%rd2, [_Z7fractalPiS_S_4dim34vec3S1_i_param_1];
	ld.param.u64 	%rd3, [_Z7fractalPiS_S_4dim34vec3S1_i_param_2];
	ld.param.u32 	%r8, [_Z7fractalPiS_S_4dim34vec3S1_i_param_3+4];
	ld.param.u32 	%r7, [_Z7fractalPiS_S_4dim34vec3S1_i_param_6];
	mov.u32 	%r9, %ctaid.x;
	mov.u32 	%r10, %ntid.x;
	mov.u32 	%r11, %tid.x;
	mad.lo.s32 	%r3, %r9, %r10, %r11;
	mov.u32 	%r12, %ctaid.y;
	mov.u32 	%r13, %ntid.y;
	mov.u32 	%r14, %tid.y;
	mad.lo.s32 	%r15, %r12, %r13, %r14;
	setp.ge.u32 	%p1, %r3, %r1;
	setp.ge.u32 	%p2, %r15, %r8;
	or.pred  	%p3, %p1, %p2;
	@%p3 bra 	$L__BB0_5;
	cvt.rn.f32.s32 	%f18, %r3;
	cvt.rn.f32.s32 	%f19, %r1;
	div.rn.f32 	%f20, %f18, %f19;
	fma.rn.f32 	%f1, %f10, %f20, %f13;
	cvt.rn.f32.u32 	%f21, %r15;
	cvt.rn.f32.s32 	%f22, %r8;
	div.rn.f32 	%f23, %f21, %f22;
	fma.rn.f32 	%f2, %f11, %f23, %f14;
	mov.f32 	%f45, 0f00000000;
	mov.b32 	%r30, 0;
	mov.f32 	%f46, %f45;
$L__BB0_2:
	abs.f32 	%f24, %f45;
	abs.f32 	%f25, %f46;
	mov.b32 	%r17, %f25;
	mov.b32 	%r18, %f24;
	min.s32 	%r19, %r17, %r18;
	mov.b32 	%f26, %r19;
	max.s32 	%r20, %r18, %r17;
	mov.b32 	%f27, %r20;
	and.b32  	%r21, %r20, -33554432;
	xor.b32  	%r22, %r21, 2122317824;
	mov.b32 	%f28, %r22;
	mul.f32 	%f29, %f26, %f28;
	mul.f32 	%f30, %f27, %f28;
	mul.f32 	%f31, %f29, %f29;
	fma.rn.f32 	%f32, %f30, %f30, %f31;
	sqrt.rn.f32 	%f33, %f32;
	or.b32  	%r23, %r21, 8388608;
	mov.b32 	%f34, %r23;
	mul.f32 	%f35, %f33, %f34;
	setp.eq.f32 	%p4, %f26, 0f00000000;
	selp.f32 	%f36, %f27, %f35, %p4;
	setp.eq.f32 	%p5, %f26, 0f7F800000;
	selp.f32 	%f7, 0f7F800000, %f36, %p5;
	setp.geu.f32 	%p6, %f7, 0f40000000;
	setp.gt.s32 	%p7, %r30, %r7;
	or.pred  	%p8, %p6, %p7;
	@%p8 bra 	$L__BB0_4;
	mul.f32 	%f40, %f45, %f45;
	mul.f32 	%f41, %f46, %f46;
	sub.f32 	%f42, %f40, %f41;
	mul.f32 	%f43, %f45, %f46;
	fma.rn.f32 	%f44, %f45, %f46, %f43;
	add.f32 	%f45, %f1, %f42;
	add.f32 	%f46, %f2, %f44;
	add.s32 	%r30, %r30, 1;
	bra.uni 	$L__BB0_2;
$L__BB0_4:
	cvt.rn.f32.u32 	%f37, %r30;
	cvt.f64.f32 	%fd1, %f7;
	div.rn.f64 	%fd2, %fd1, 0d4014000000000000;
	mul.f64 	%fd3, %fd2, 0d406FE00000000000;
	cvt.rzi.s32.f64 	%r24, %fd3;
	cvt.rn.f32.s32 	%f38, %r7;
	div.rn.f32 	%f39, %f37, %f38;
	cvt.f64.f32 	%fd4, %f39;
	mul.f64 	%fd5, %fd4, 0d406FE00000000000;
	cvt.rzi.s32.f64 	%r25, %fd5;
	mad.lo.s32 	%r26, %r8, %r15, %r3;
	cvta.to.global.u64 	%rd4, %rd1;
	mul.wide.u32 	%rd5, %r26, 4;
	add.s64 	%rd6, %rd4, %rd5;
	mov.b32 	%r27, 0;
	st.global.u32 	[%rd6], %r27;
	min.s32 	%r28, %r24, 255;
	cvta.to.global.u64 	%rd7, %rd2;
	add.s64 	%rd8, %rd7, %rd5;
	st.global.u32 	[%rd8], %r28;
	min.s32 	%r29, %r25, 255;
	cvta.to.global.u64 	%rd9, %rd3;
	add.s64 	%rd10, %rd9, %rd5;
	st.global.u32 	[%rd10], %r29;
$L__BB0_5:
	ret;

}


// ===== COMPILED SASS (sm_100) =====

	.target	sm_100

	.elftype	@"ET_EXEC"


//--------------------- .note.nv.tkinfo           --------------------------
	.section	.note.nv.tkinfo,"",@"SHT_NOTE"
	.sectionflags	@"SHF_NOTE_NV_TKINFO"
	.tkinfo
        /*0018*/ 	.word	0x00000002
        /*0030*/ 	.string	""
        /*0030*/ 	.string	"ptxas"
        /*0030*/ 	.string	"Cuda compilation tools, release 13.0, V13.0.88"
        /*0030*/ 	.string	"Build cuda_13.0.r13.0/compiler.36424714_0"
        /*0030*/ 	.string	"-arch sm_100 -m 64 "



//--------------------- .note.nv.cuinfo           --------------------------
	.section	.note.nv.cuinfo,"",@"SHT_NOTE"
	.sectionflags	@"SHF_NOTE_NV_CUINFO"
        /*0018*/ 	.short	0x0002
        /*001a*/ 	.short	0x0064
        /*001c*/ 	.short	0x0082
	.zero		2


//--------------------- .nv.info                  --------------------------
	.section	.nv.info,"",@"SHT_CUDA_INFO"
	.align	4


	//----- nvinfo : EIATTR_REGCOUNT
	.align		4
        /*0000*/ 	.byte	0x04, 0x2f
        /*0002*/ 	.short	(.L_29 - .L_28)
	.align		4
.L_28:
        /*0004*/ 	.word	index@(_Z7fractalPiS_S_4dim34vec3S1_i)
        /*0008*/ 	.word	0x00000019


	//----- nvinfo : EIATTR_FRAME_SIZE
	.align		4
.L_29:
        /*000c*/ 	.byte	0x04, 0x11
        /*000e*/ 	.short	(.L_31 - .L_30)
	.align		4
.L_30:
        /*0010*/ 	.word	index@($__internal_2_$__cuda_sm3x_div_rn_noftz_f32_slowpath)
        /*0014*/ 	.word	0x00000000


	//----- nvinfo : EIATTR_FRAME_SIZE
	.align		4
.L_31:
        /*0018*/ 	.byte	0x04, 0x11
        /*001a*/ 	.short	(.L_33 - .L_32)
	.align		4
.L_32:
        /*001c*/ 	.word	index@($__internal_1_$__cuda_sm20_sqrt_rn_f32_slowpath)
        /*0020*/ 	.word	0x00000000


	//----- nvinfo : EIATTR_FRAME_SIZE
	.align		4
.L_33:
        /*0024*/ 	.byte	0x04, 0x11
        /*0026*/ 	.short	(.L_35 - .L_34)
	.align		4
.L_34:
        /*0028*/ 	.word	index@($__internal_0_$__cuda_sm20_div_rn_f64_full)
        /*002c*/ 	.word	0x00000000


	//----- nvinfo : EIATTR_FRAME_SIZE
	.align		4
.L_35:
        /*0030*/ 	.byte	0x04, 0x11
        /*0032*/ 	.short	(.L_37 - .L_36)
	.align		4
.L_36:
        /*0034*/ 	.word	index@(_Z7fractalPiS_S_4dim34vec3S1_i)
        /*0038*/ 	.word	0x00000000


	//----- nvinfo : EIATTR_MIN_STACK_SIZE
	.align		4
.L_37:
        /*003c*/ 	.byte	0x04, 0x12
        /*003e*/ 	.short	(.L_39 - .L_38)
	.align		4
.L_38:
        /*0040*/ 	.word	index@(_Z7fractalPiS_S_4dim34vec3S1_i)
        /*0044*/ 	.word	0x00000000
.L_39:


//--------------------- .nv.compat                --------------------------
	.section	.nv.compat,"",@"SHT_CUDA_COMPAT_INFO"
	.align	4
        /*0000*/ 	.byte	0x02, 0x09, 0x00, 0x00, 0x02, 0x02, 0x01, 0x00, 0x02, 0x05, 0x05, 0x00, 0x03, 0x07, 0x01, 0x01
        /*0010*/ 	.byte	0x02, 0x03, 0x00, 0x00, 0x02, 0x06, 0x01, 0x00, 0x04, 0x0b, 0x08, 0x00, 0x01, 0x00, 0x00, 0x00
        /*0020*/ 	.byte	0x00, 0x00, 0x00, 0x00


//--------------------- .nv.info._Z7fractalPiS_S_4dim34vec3S1_i --------------------------
	.section	.nv.info._Z7fractalPiS_S_4dim34vec3S1_i,"",@"SHT_CUDA_INFO"
	.sectionflags	@""
	.align	4


	//----- nvinfo : EIATTR_CUDA_API_VERSION
	.align		4
        /*0000*/ 	.byte	0x04, 0x37
        /*0002*/ 	.short	(.L_41 - .L_40)
.L_40:
        /*0004*/ 	.word	0x00000082


	//----- nvinfo : EIATTR_KPARAM_INFO
	.align		4
.L_41:
        /*0008*/ 	.byte	0x04, 0x17
        /*000a*/ 	.short	(.L_43 - .L_42)
.L_42:
        /*000c*/ 	.word	0x00000000
        /*0010*/ 	.short	0x0006
        /*0012*/ 	.short	0x003c
        /*0014*/ 	.byte	0x00, 0xf0, 0x11, 0x00


	//----- nvinfo : EIATTR_KPARAM_INFO
	.align		4
.L_43:
        /*0018*/ 	.byte	0x04, 0x17
        /*001a*/ 	.short	(.L_45 - .L_44)
.L_44:
        /*001c*/ 	.word	0x00000000
        /*0020*/ 	.short	0x0005
        /*0022*/ 	.short	0x0030
        /*0024*/ 	.byte	0x00, 0xf0, 0x31, 0x00


	//----- nvinfo : EIATTR_KPARAM_INFO
	.align		4
.L_45:
        /*0028*/ 	.byte	0x04, 0x17
        /*002a*/ 	.short	(.L_47 - .L_46)
.L_46:
        /*002c*/ 	.word	0x00000000
        /*0030*/ 	.short	0x0004
        /*0032*/ 	.short	0x0024
        /*0034*/ 	.byte	0x00, 0xf0, 0x31, 0x00


	//----- nvinfo : EIATTR_KPARAM_INFO
	.align		4
.L_47:
        /*0038*/ 	.byte	0x04, 0x17
        /*003a*/ 	.short	(.L_49 - .L_48)
.L_48:
        /*003c*/ 	.word	0x00000000
        /*0040*/ 	.short	0x0003
        /*0042*/ 	.short	0x0018
        /*0044*/ 	.byte	0x00, 0xf0, 0x31, 0x00


	//----- nvinfo : EIATTR_KPARAM_INFO
	.align		4
.L_49:
        /*0048*/ 	.byte	0x04, 0x17
        /*004a*/ 	.short	(.L_51 - .L_50)
.L_50:
        /*004c*/ 	.word	0x00000000
        /*0050*/ 	.short	0x0002
        /*0052*/ 	.short	0x0010
        /*0054*/ 	.byte	0x00, 0xf5, 0x21, 0x00


	//----- nvinfo : EIATTR_KPARAM_INFO
	.align		4
.L_51:
        /*0058*/ 	.byte	0x04, 0x17
        /*005a*/ 	.short	(.L_53 - .L_52)
.L_52:
        /*005c*/ 	.word	0x00000000
        /*0060*/ 	.short	0x0001
        /*0062*/ 	.short	0x0008
        /*0064*/ 	.byte	0x00, 0xf5, 0x21, 0x00


	//----- nvinfo : EIATTR_KPARAM_INFO
	.align		4
.L_53:
        /*0068*/ 	.byte	0x04, 0x17
        /*006a*/ 	.short	(.L_55 - .L_54)
.L_54:
        /*006c*/ 	.word	0x00000000
        /*0070*/ 	.short	0x0000
        /*0072*/ 	.short	0x0000
        /*0074*/ 	.byte	0x00, 0xf5, 0x21, 0x00


	//----- nvinfo : EIATTR_SPARSE_MMA_MASK
	.align		4
.L_55:
        /*0078*/ 	.byte	0x03, 0x50
        /*007a*/ 	.short	0x0000


	//----- nvinfo : EIATTR_MAXREG_COUNT
	.align		4
        /*007c*/ 	.byte	0x03, 0x1b
        /*007e*/ 	.short	0x00ff


	//----- nvinfo : EIATTR_MERCURY_ISA_VERSION
	.align		4
        /*0080*/ 	.byte	0x03, 0x5f
        /*0082*/ 	.short	0x0101


	//----- nvinfo : EIATTR_VRC_CTA_INIT_COUNT
	.align		4
        /*0084*/ 	.byte	0x02, 0x4a
	.zero		1
	.zero		1


	//----- nvinfo : EIATTR_EXIT_INSTR_OFFSETS
	.align		4
        /*0088*/ 	.byte	0x04, 0x1c
        /*008a*/ 	.short	(.L_57 - .L_56)


	//   ....[0]....
.L_56:
        /*008c*/ 	.word	0x000000c0


	//   ....[1]....
        /*0090*/ 	.word	0x00000990


	//----- nvinfo : EIATTR_CRS_STACK_SIZE
	.align		4
.L_57:
        /*0094*/ 	.byte	0x04, 0x1e
        /*0096*/ 	.short	(.L_59 - .L_58)
.L_58:
        /*0098*/ 	.word	0x00000000


	//----- nvinfo : EIATTR_CBANK_PARAM_SIZE
	.align		4
.L_59:
        /*009c*/ 	.byte	0x03, 0x19
        /*009e*/ 	.short	0x0040


	//----- nvinfo : EIATTR_PARAM_CBANK
	.align		4
        /*00a0*/ 	.byte	0x04, 0x0a
        /*00a2*/ 	.short	(.L_61 - .L_60)
	.align		4
.L_60:
        /*00a4*/ 	.word	index@(.nv.constant0._Z7fractalPiS_S_4dim34vec3S1_i)
        /*00a8*/ 	.short	0x0380
        /*00aa*/ 	.short	0x0040


	//----- nvinfo : EIATTR_SW_WAR
	.align		4
.L_61:
        /*00ac*/ 	.byte	0x04, 0x36
        /*00ae*/ 	.short	(.L_63 - .L_62)
.L_62:
        /*00b0*/ 	.word	0x00000008
.L_63:


//--------------------- .nv.callgraph             --------------------------
	.section	.nv.callgraph,"",@"SHT_CUDA_CALLGRAPH"
	.align	4
	.sectionentsize	8
	.align		4
        /*0000*/ 	.word	0x00000000
	.align		4
        /*0004*/ 	.word	0xffffffff
	.align		4
        /*0008*/ 	.word	0x00000000
	.align		4
        /*000c*/ 	.word	0xfffffffe
	.align		4
        /*0010*/ 	.word	0x00000000
	.align		4
        /*0014*/ 	.word	0xfffffffd
	.align		4
        /*0018*/ 	.word	0x00000000
	.align		4
        /*001c*/ 	.word	0xfffffffc


//--------------------- .nv.constant4             --------------------------
	.section	.nv.constant4,"a",@progbits
	.align	8
	.align		8
.nv.constant4:
        /*0000*/ 	.dword	_ZN34_INTERNAL_d2451b67_4_k_cu_df082dd44cuda3std3__45__cpo5beginE
	.align		8
        /*0008*/ 	.dword	_ZN34_INTERNAL_d2451b67_4_k_cu_df082dd44cuda3std3__45__cpo3endE
	.align		8
        /*0010*/ 	.dword	_ZN34_INTERNAL_d2451b67_4_k_cu_df082dd44cuda3std3__45__cpo6cbeginE
	.align		8
        /*0018*/ 	.dword	_ZN34_INTERNAL_d2451b67_4_k_cu_df082dd44cuda3std3__45__cpo4cendE
	.align		8
        /*0020*/ 	.dword	_ZN34_INTERNAL_d2451b67_4_k_cu_df082dd44cuda3std3__45__cpo6rbeginE
	.align		8
        /*0028*/ 	.dword	_ZN34_INTERNAL_d2451b67_4_k_cu_df082dd44cuda3std3__45__cpo4rendE
	.align		8
        /*0030*/ 	.dword	_ZN34_INTERNAL_d2451b67_4_k_cu_df082dd44cuda3std3__45__cpo7crbeginE
	.align		8
        /*0038*/ 	.dword	_ZN34_INTERNAL_d2451b67_4_k_cu_df082dd44cuda3std3__45__cpo5crendE
	.align		8
        /*0040*/ 	.dword	_ZN34_INTERNAL_d2451b67_4_k_cu_df082dd44cuda3std3__436_GLOBAL__N__d2451b67_4_k_cu_df082dd46ignoreE
	.align		8
        /*0048*/ 	.dword	_ZN34_INTERNAL_d2451b67_4_k_cu_df082dd44cuda3std3__419piecewise_constructE
	.align		8
        /*0050*/ 	.dword	_ZN34_INTERNAL_d2451b67_4_k_cu_df082dd44cuda3std3__48in_placeE
	.align		8
        /*0058*/ 	.dword	_ZN34_INTERNAL_d2451b67_4_k_cu_df082dd44cuda3std3__420unreachable_sentinelE
	.align		8
        /*0060*/ 	.dword	_ZN34_INTERNAL_d2451b67_4_k_cu_df082dd44cuda3std6ranges3__45__cpo4swapE
	.align		8
        /*0068*/ 	.dword	_ZN34_INTERNAL_d2451b67_4_k_cu_df082dd44cuda3std6ranges3__45__cpo9iter_moveE
	.align		8
        /*0070*/ 	.dword	_ZN34_INTERNAL_d2451b67_4_k_cu_df082dd44cuda3std6ranges3__45__cpo5beginE
	.align		8
        /*0078*/ 	.dword	_ZN34_INTERNAL_d2451b67_4_k_cu_df082dd44cuda3std6ranges3__45__cpo3endE
	.align		8
        /*0080*/ 	.dword	_ZN34_INTERNAL_d2451b67_4_k_cu_df082dd44cuda3std6ranges3__45__cpo6cbeginE
	.align		8
        /*0088*/ 	.dword	_ZN34_INTERNAL_d2451b67_4_k_cu_df082dd44cuda3std6ranges3__45__cpo4cendE
	.align		8
        /*0090*/ 	.dword	_ZN34_INTERNAL_d2451b67_4_k_cu_df082dd44cuda3std6ranges3__45__cpo7advanceE
	.align		8
        /*0098*/ 	.dword	_ZN34_INTERNAL_d2451b67_4_k_cu_df082dd44cuda3std6ranges3__45__cpo9iter_swapE
	.align		8
        /*00a0*/ 	.dword	_ZN34_INTERNAL_d2451b67_4_k_cu_df082dd44cuda3std6ranges3__45__cpo4nextE
	.align		8
        /*00a8*/ 	.dword	_ZN34_INTERNAL_d2451b67_4_k_cu_df082dd44cuda3std6ranges3__45__cpo4prevE
	.align		8
        /*00b0*/ 	.dword	_ZN34_INTERNAL_d2451b67_4_k_cu_df082dd44cuda3std6ranges3__45__cpo4dataE
	.align		8
        /*00b8*/ 	.dword	_ZN34_INTERNAL_d2451b67_4_k_cu_df082dd44cuda3std6ranges3__45__cpo5cdataE
	.align		8
        /*00c0*/ 	.dword	_ZN34_INTERNAL_d2451b67_4_k_cu_df082dd44cuda3std6ranges3__45__cpo4sizeE
	.align		8
        /*00c8*/ 	.dword	_ZN34_INTERNAL_d2451b67_4_k_cu_df082dd44cuda3std6ranges3__45__cpo5ssizeE
	.align		8
        /*00d0*/ 	.dword	_ZN34_INTERNAL_d2451b67_4_k_cu_df082dd44cuda3std6ranges3__45__cpo8distanceE
	.align		8
        /*00d8*/ 	.dword	_ZN34_INTERNAL_d2451b67_4_k_cu_df082dd46thrust24THRUST_300001_SM_1000_NS6system6detail10sequential3seqE


//--------------------- .text._Z7fractalPiS_S_4dim34vec3S1_i --------------------------
	.section	.text._Z7fractalPiS_S_4dim34vec3S1_i,"ax",@progbits
	.align	128
        .global         _Z7fractalPiS_S_4dim34vec3S1_i
        .type           _Z7fractalPiS_S_4dim34vec3S1_i,@function
        .size           _Z7fractalPiS_S_4dim34vec3S1_i,(.L_x_32 - _Z7fractalPiS_S_4dim34vec3S1_i)
        .other          _Z7fractalPiS_S_4dim34vec3S1_i,@"STO_CUDA_ENTRY STV_DEFAULT"
_Z7fractalPiS_S_4dim34vec3S1_i:
.text._Z7fractalPiS_S_4dim34vec3S1_i:
[----:B------:R-:W-:Y:S01]  /*0000*/  LDC R1, c[0x0][0x37c] ;  /* 0x0000df00ff017b82 */ /* 0x000fe20000000800 */
[----:B------:R-:W0:Y:S07]  /*0010*/  S2R R0, SR_TID.Y ;  /* 0x0000000000007919 */ /* 0x000e2e0000002200 */
[----:B------:R-:W1:Y:S01]  /*0020*/  LDC R4, c[0x0][0x360] ;  /* 0x0000d800ff047b82 */ /* 0x000e620000000800 */
[----:B------:R-:W2:Y:S01]  /*0030*/  LDCU.64 UR6, c[0x0][0x398] ;  /* 0x00007300ff0677ac */ /* 0x000ea20008000a00 */
[----:B------:R-:W1:Y:S06]  /*0040*/  S2R R3, SR_TID.X ;  /* 0x0000000000037919 */ /* 0x000e6c0000002100 */
[----:B------:R-:W0:Y:S08]  /*0050*/  S2UR UR5, SR_CTAID.Y ;  /* 0x00000000000579c3 */ /* 0x000e300000002600 */
[----:B------:R-:W0:Y:S08]  /*0060*/  LDC R5, c[0x0][0x364] ;  /* 0x0000d900ff057b82 */ /* 0x000e300000000800 */
[----:B------:R-:W1:Y:S01]  /*0070*/  S2UR UR4, SR_CTAID.X ;  /* 0x00000000000479c3 */ /* 0x000e620000002500 */
[----:B0-----:R-:W-:-:S05]  /*0080*/  IMAD R5, R5, UR5, R0 ;  /* 0x0000000505057c24 */ /* 0x001fca000f8e0200 */
[----:B--2---:R-:W-:Y:S01]  /*0090*/  ISETP.GE.U32.AND P0, PT, R5, UR7, PT ;  /* 0x0000000705007c0c */ /* 0x004fe2000bf06070 */
[----:B-1----:R-:W-:-:S05]  /*00a0*/  IMAD R4, R4, UR4, R3 ;  /* 0x0000000404047c24 */ /* 0x002fca000f8e0203 */
[----:B------:R-:W-:-:S13]  /*00b0*/  ISETP.GE.U32.OR P0, PT, R4, UR6, P0 ;  /* 0x0000000604007c0c */ /* 0x000fda0008706470 */
[----:B------:R-:W-:Y:S05]  /*00c0*/  @P0 EXIT ;  /* 0x000000000000094d */ /* 0x000fea0003800000 */
[----:B------:R-:W-:Y:S01]  /*00d0*/  I2FP.F32.S32 R3, UR6 ;  /* 0x0000000600037c45 */ /* 0x000fe20008201400 */
[----:B------:R-:W-:Y:S01]  /*00e0*/  BSSY.RECONVERGENT B0, `(.L_x_0) ;  /* 0x000000d000007945 */ /* 0x000fe20003800200 */
[----:B------:R-:W-:Y:S02]  /*00f0*/  I2FP.F32.S32 R0, R4 ;  /* 0x0000000400007245 */ /* 0x000fe40000201400 */
[----:B------:R-:W0:Y:S08]  /*0100*/  MUFU.RCP R2, R3 ;  /* 0x0000000300027308 */ /* 0x000e300000001000 */
[----:B------:R-:W1:Y:S01]  /*0110*/  FCHK P0, R0, R3 ;  /* 0x0000000300007302 */ /* 0x000e620000000000 */
[----:B0-----:R-:W-:-:S04]  /*0120*/  FFMA R7, -R3, R2, 1 ;  /* 0x3f80000003077423 */ /* 0x001fc80000000102 */
[----:B------:R-:W-:-:S04]  /*0130*/  FFMA R7, R2, R7, R2 ;  /* 0x0000000702077223 */ /* 0x000fc80000000002 */
[----:B------:R-:W-:-:S04]  /*0140*/  FFMA R2, R0, R7, RZ ;  /* 0x0000000700027223 */ /* 0x000fc800000000ff */
[----:B------:R-:W-:-:S04]  /*0150*/  FFMA R6, -R3, R2, R0 ;  /* 0x0000000203067223 */ /* 0x000fc80000000100 */
[----:B------:R-:W-:Y:S01]  /*0160*/  FFMA R2, R7, R6, R2 ;  /* 0x0000000607027223 */ /* 0x000fe20000000002 */
[----:B-1----:R-:W-:Y:S06]  /*0170*/  @!P0 BRA `(.L_x_1) ;  /* 0x00000000000c8947 */ /* 0x002fec0003800000 */
[----:B------:R-:W-:-:S07]  /*0180*/  MOV R6, 0x1a0 ;  /* 0x000001a000067802 */ /* 0x000fce0000000f00 */
[----:B------:R-:W-:Y:S05]  /*0190*/  CALL.REL.NOINC `($__internal_2_$__cuda_sm3x_div_rn_noftz_f32_slowpath) ;  /* 0x0000000c00a07944 */ /* 0x000fea0003c00000 */
[----:B------:R-:W-:-:S07]  /*01a0*/  IMAD.MOV.U32 R2, RZ, RZ, R0 ;  /* 0x000000ffff027224 */ /* 0x000fce00078e0000 */
.L_x_1:
[----:B------:R-:W-:Y:S05]  /*01b0*/  BSYNC.RECONVERGENT B0 ;  /* 0x0000000000007941 */ /* 0x000fea0003800200 */
.L_x_0:
[----:B------:R-:W0:Y:S01]  /*01c0*/  LDCU UR4, c[0x0][0x39c] ;  /* 0x00007380ff0477ac */ /* 0x000e220008000800 */
[----:B------:R-:W1:Y:S01]  /*01d0*/  LDC R9, c[0x0][0x3b0] ;  /* 0x0000ec00ff097b82 */ /* 0x000e620000000800 */
[----:B------:R-:W-:Y:S01]  /*01e0*/  I2FP.F32.U32 R0, R5 ;  /* 0x0000000500007245 */ /* 0x000fe20000201000 */
[----:B------:R-:W-:Y:S01]  /*01f0*/  BSSY.RECONVERGENT B0, `(.L_x_2) ;  /* 0x000000f000007945 */ /* 0x000fe20003800200 */
[----:B0-----:R-:W-:Y:S01]  /*0200*/  I2FP.F32.S32 R3, UR4 ;  /* 0x0000000400037c45 */ /* 0x001fe20008201400 */
[----:B------:R-:W1:Y:S03]  /*0210*/  LDCU UR4, c[0x0][0x3a4] ;  /* 0x00007480ff0477ac */ /* 0x000e660008000800 */
[----:B------:R-:W0:Y:S08]  /*0220*/  MUFU.RCP R6, R3 ;  /* 0x0000000300067308 */ /* 0x000e300000001000 */
[----:B------:R-:W2:Y:S01]  /*0230*/  FCHK P0, R0, R3 ;  /* 0x0000000300007302 */ /* 0x000ea20000000000 */
[----:B-1----:R-:W-:Y:S01]  /*0240*/  FFMA R2, R2, UR4, R9 ;  /* 0x0000000402027c23 */ /* 0x002fe20008000009 */
[----:B0-----:R-:W-:-:S04]  /*0250*/  FFMA R7, -R3, R6, 1 ;  /* 0x3f80000003077423 */ /* 0x001fc80000000106 */
[----:B------:R-:W-:-:S04]  /*0260*/  FFMA R7, R6, R7, R6 ;  /* 0x0000000706077223 */ /* 0x000fc80000000006 */
[----:B------:R-:W-:-:S04]  /*0270*/  FFMA R6, R0, R7, RZ ;  /* 0x0000000700067223 */ /* 0x000fc800000000ff */
[----:B------:R-:W-:-:S04]  /*0280*/  FFMA R8, -R3, R6, R0 ;  /* 0x0000000603087223 */ /* 0x000fc80000000100 */
[----:B------:R-:W-:Y:S01]  /*0290*/  FFMA R7, R7, R8, R6 ;  /* 0x0000000807077223 */ /* 0x000fe20000000006 */
[----:B--2---:R-:W-:Y:S06]  /*02a0*/  @!P0 BRA `(.L_x_3) ;  /* 0x00000000000c8947 */ /* 0x004fec0003800000 */
[----:B------:R-:W-:-:S07]  /*02b0*/  MOV R6, 0x2d0 ;  /* 0x000002d000067802 */ /* 0x000fce0000000f00 */
[----:B------:R-:W-:Y:S05]  /*02c0*/  CALL.REL.NOINC `($__internal_2_$__cuda_sm3x_div_rn_noftz_f32_slowpath) ;  /* 0x0000000c00547944 */ /* 0x000fea0003c00000 */
[----:B------:R-:W-:-:S07]  /*02d0*/  IMAD.MOV.U32 R7, RZ, RZ, R0 ;  /* 0x000000ffff077224 */ /* 0x000fce00078e0000 */
.L_x_3:
[----:B------:R-:W-:Y:S05]  /*02e0*/  BSYNC.RECONVERGENT B0 ;  /* 0x0000000000007941 */ /* 0x000fea0003800200 */
.L_x_2:
[----:B------:R-:W0:Y:S01]  /*02f0*/  LDC R0, c[0x0][0x3b4] ;  /* 0x0000ed00ff007b82 */ /* 0x000e220000000800 */
[----:B------:R-:W0:Y:S01]  /*0300*/  LDCU UR4, c[0x0][0x3a8] ;  /* 0x00007500ff0477ac */ /* 0x000e220008000800 */
[----:B------:R-:W-:Y:S01]  /*0310*/  BSSY.RECONVERGENT B0, `(.L_x_4) ;  /* 0x000002e000007945 */ /* 0x000fe20003800200 */
[----:B------:R-:W-:Y:S02]  /*0320*/  IMAD.MOV.U32 R3, RZ, RZ, RZ ;  /* 0x000000ffff037224 */ /* 0x000fe400078e00ff */
[----:B------:R-:W-:Y:S01]  /*0330*/  IMAD.MOV.U32 R8, RZ, RZ, RZ ;  /* 0x000000ffff087224 */ /* 0x000fe200078e00ff */
[----:B------:R-:W1:Y:S01]  /*0340*/  LDCU UR5, c[0x0][0x3bc] ;  /* 0x00007780ff0577ac */ /* 0x000e620008000800 */
[----:B------:R-:W-:Y:S02]  /*0350*/  IMAD.MOV.U32 R10, RZ, RZ, RZ ;  /* 0x000000ffff0a7224 */ /* 0x000fe400078e00ff */
[----:B01----:R-:W-:-:S07]  /*0360*/  FFMA R7, R7, UR4, R0 ;  /* 0x0000000407077c23 */ /* 0x003fce0008000000 */
.L_x_8:
[----:B------:R-:W-:Y:S01]  /*0370*/  FADD R11, |R3|, -RZ ;  /* 0x800000ff030b7221 */ /* 0x000fe20000000200 */
[----:B------:R-:W-:Y:S01]  /*0380*/  FADD R0, |R10|, -RZ ;  /* 0x800000ff0a007221 */ /* 0x000fe20000000200 */
[----:B------:R-:W-:Y:S04]  /*0390*/  BSSY.RECONVERGENT B1, `(.L_x_5) ;  /* 0x0000016000017945 */ /* 0x000fe80003800200 */
[CC--:B------:R-:W-:Y:S02]  /*03a0*/  VIMNMX R9, PT, PT, R11.reuse, R0.reuse, !PT ;  /* 0x000000000b097248 */ /* 0x0c0fe40007fe0100 */
[----:B------:R-:W-:Y:S02]  /*03b0*/  VIMNMX R11, PT, PT, R11, R0, PT ;  /* 0x000000000b0b7248 */ /* 0x000fe40003fe0100 */
[----:B------:R-:W-:-:S04]  /*03c0*/  LOP3.LUT R12, R9, 0xfe000000, RZ, 0xc0, !PT ;  /* 0xfe000000090c7812 */ /* 0x000fc800078ec0ff */
[----:B------:R-:W-:-:S05]  /*03d0*/  LOP3.LUT R0, R12, 0x7e800000, RZ, 0x3c, !PT ;  /* 0x7e8000000c007812 */ /* 0x000fca00078e3cff */
[-C--:B------:R-:W-:Y:S01]  /*03e0*/  FMUL R6, R11, R0.reuse ;  /* 0x000000000b067220 */ /* 0x080fe20000400000 */
[----:B------:R-:W-:-:S03]  /*03f0*/  FMUL R0, R9, R0 ;  /* 0x0000000009007220 */ /* 0x000fc60000400000 */
[----:B------:R-:W-:Y:S01]  /*0400*/  FMUL R13, R6, R6 ;  /* 0x00000006060d7220 */ /* 0x000fe20000400000 */
[----:B------:R-:W-:-:S03]  /*0410*/  MOV R6, R8 ;  /* 0x0000000800067202 */ /* 0x000fc60000000f00 */
[----:B------:R-:W-:-:S04]  /*0420*/  FFMA R13, R0, R0, R13 ;  /* 0x00000000000d7223 */ /* 0x000fc8000000000d */
[----:B------:R-:W-:Y:S01]  /*0430*/  VIADD R0, R13, 0xf3000000 ;  /* 0xf30000000d007836 */ /* 0x000fe20000000000 */
[----:B------:R0:W1:Y:S04]  /*0440*/  MUFU.RSQ R14, R13 ;  /* 0x0000000d000e7308 */ /* 0x0000680000001400 */
[----:B------:R-:W-:-:S13]  /*0450*/  ISETP.GT.U32.AND P0, PT, R0, 0x727fffff, PT ;  /* 0x727fffff0000780c */ /* 0x000fda0003f04070 */
[----:B01----:R-:W-:Y:S05]  /*0460*/  @!P0 BRA `(.L_x_6) ;  /* 0x0000000000108947 */ /* 0x003fea0003800000 */
[----:B------:R-:W-:-:S07]  /*0470*/  MOV R18, 0x490 ;  /* 0x0000049000127802 */ /* 0x000fce0000000f00 */
[----:B------:R-:W-:Y:S05]  /*0480*/  CALL.REL.NOINC `($__internal_1_$__cuda_sm20_sqrt_rn_f32_slowpath) ;  /* 0x00000008008c7944 */ /* 0x000fea0003c00000 */
[----:B------:R-:W-:Y:S01]  /*0490*/  IMAD.MOV.U32 R0, RZ, RZ, R13 ;  /* 0x000000ffff007224 */ /* 0x000fe200078e000d */
[----:B------:R-:W-:Y:S06]  /*04a0*/  BRA `(.L_x_7) ;  /* 0x0000000000107947 */ /* 0x000fec0003800000 */
.L_x_6:
[----:B------:R-:W-:Y:S01]  /*04b0*/  FMUL.FTZ R0, R13, R14 ;  /* 0x0000000e0d007220 */ /* 0x000fe20000410000 */
[----:B------:R-:W-:-:S03]  /*04c0*/  FMUL.FTZ R14, R14, 0.5 ;  /* 0x3f0000000e0e7820 */ /* 0x000fc60000410000 */
[----:B------:R-:W-:-:S04]  /*04d0*/  FFMA R13, -R0, R0, R13 ;  /* 0x00000000000d7223 */ /* 0x000fc8000000010d */
[----:B------:R-:W-:-:S07]  /*04e0*/  FFMA R0, R13, R14, R0 ;  /* 0x0000000e0d007223 */ /* 0x000fce0000000000 */
.L_x_7:
[----:B------:R-:W-:Y:S05]  /*04f0*/  BSYNC.RECONVERGENT B1 ;  /* 0x0000000000017941 */ /* 0x000fea0003800200 */
.L_x_5:
[C---:B------:R-:W-:Y:S02]  /*0500*/  FSETP.NEU.AND P0, PT, R11.reuse, RZ, PT ;  /* 0x000000ff0b00720b */ /* 0x040fe40003f0d000 */
[----:B------:R-:W-:Y:S02]  /*0510*/  LOP3.LUT R13, R12, 0x800000, RZ, 0xfc, !PT ;  /* 0x008000000c0d7812 */ /* 0x000fe400078efcff */
[----:B------:R-:W-:-:S09]  /*0520*/  FSETP.NEU.AND P1, PT, R11, +INF , PT ;  /* 0x7f8000000b00780b */ /* 0x000fd20003f2d000 */
[----:B------:R-:W-:Y:S01]  /*0530*/  @P0 FMUL R9, R13, R0 ;  /* 0x000000000d090220 */ /* 0x000fe20000400000 */
[----:B------:R-:W-:-:S04]  /*0540*/  ISETP.GT.AND P0, PT, R8, UR5, PT ;  /* 0x0000000508007c0c */ /* 0x000fc8000bf04270 */
[----:B------:R-:W-:-:S04]  /*0550*/  FSEL R14, R9, +INF , P1 ;  /* 0x7f800000090e7808 */ /* 0x000fc80000800000 */
[----:B------:R-:W-:-:S13]  /*0560*/  FSETP.GEU.OR P0, PT, R14, 2, P0 ;  /* 0x400000000e00780b */ /* 0x000fda000070e400 */
[C---:B------:R-:W-:Y:S01]  /*0570*/  @!P0 FMUL R0, R10.reuse, R10 ;  /* 0x0000000a0a008220 */ /* 0x040fe20000400000 */
[-C--:B------:R-:W-:Y:S01]  /*0580*/  @!P0 FMUL R11, R10, R3.reuse ;  /* 0x000000030a0b8220 */ /* 0x080fe20000400000 */
[----:B------:R-:W-:Y:S02]  /*0590*/  @!P0 VIADD R8, R8, 0x1 ;  /* 0x0000000108088836 */ /* 0x000fe40000000000 */
[-C--:B------:R-:W-:Y:S01]  /*05a0*/  @!P0 FFMA R9, R3, R3.reuse, -R0 ;  /* 0x0000000303098223 */ /* 0x080fe20000000800 */
[----:B------:R-:W-:-:S03]  /*05b0*/  @!P0 FFMA R10, R10, R3, R11 ;  /* 0x000000030a0a8223 */ /* 0x000fc6000000000b */
[----:B------:R-:W-:Y:S01]  /*05c0*/  @!P0 FADD R3, R2, R9 ;  /* 0x0000000902038221 */ /* 0x000fe20000000000 */
[----:B------:R-:W-:Y:S01]  /*05d0*/  @!P0 FADD R10, R7, R10 ;  /* 0x0000000a070a8221 */ /* 0x000fe20000000000 */
[----:B------:R-:W-:Y:S06]  /*05e0*/  @!P0 BRA `(.L_x_8) ;  /* 0xfffffffc00608947 */ /* 0x000fec000383ffff */
[----:B------:R-:W-:Y:S05]  /*05f0*/  BSYNC.RECONVERGENT B0 ;  /* 0x0000000000007941 */ /* 0x000fea0003800200 */
.L_x_4:
[----:B------:R-:W0:Y:S01]  /*0600*/  MUFU.RCP64H R3, 5 ;  /* 0x4014000000037908 */ /* 0x000e220000001800 */
[----:B------:R-:W-:Y:S01]  /*0610*/  IMAD.MOV.U32 R10, RZ, RZ, 0x0 ;  /* 0x00000000ff0a7424 */ /* 0x000fe200078e00ff */
[----:B------:R-:W-:Y:S01]  /*0620*/  BSSY.RECONVERGENT B0, `(.L_x_9) ;  /* 0x0000013000007945 */ /* 0x000fe20003800200 */
[----:B------:R-:W-:Y:S02]  /*0630*/  IMAD.MOV.U32 R11, RZ, RZ, 0x40140000 ;  /* 0x40140000ff0b7424 */ /* 0x000fe400078e00ff */
[----:B------:R-:W-:-:S06]  /*0640*/  IMAD.MOV.U32 R2, RZ, RZ, 0x1 ;  /* 0x00000001ff027424 */ /* 0x000fcc00078e00ff */
[----:B0-----:R-:W-:-:S08]  /*0650*/  DFMA R8, R2, -R10, 1 ;  /* 0x3ff000000208742b */ /* 0x001fd0000000080a */
[----:B------:R-:W-:-:S08]  /*0660*/  DFMA R8, R8, R8, R8 ;  /* 0x000000080808722b */ /* 0x000fd00000000008 */
[----:B------:R-:W-:Y:S02]  /*0670*/  DFMA R2, R2, R8, R2 ;  /* 0x000000080202722b */ /* 0x000fe40000000002 */
[----:B------:R-:W0:Y:S06]  /*0680*/  F2F.F64.F32 R8, R14 ;  /* 0x0000000e00087310 */ /* 0x000e2c0000201800 */
[----:B------:R-:W-:-:S08]  /*0690*/  DFMA R10, R2, -R10, 1 ;  /* 0x3ff00000020a742b */ /* 0x000fd0000000080a */
[----:B------:R-:W-:Y:S01]  /*06a0*/  DFMA R2, R2, R10, R2 ;  /* 0x0000000a0202722b */ /* 0x000fe20000000002 */
[----:B0-----:R-:W-:-:S07]  /*06b0*/  FSETP.GEU.AND P1, PT, |R9|, 6.5827683646048100446e-37, PT ;  /* 0x036000000900780b */ /* 0x001fce0003f2e200 */
[----:B------:R-:W-:-:S08]  /*06c0*/  DMUL R10, R8, R2 ;  /* 0x00000002080a7228 */ /* 0x000fd00000000000 */
[----:B------:R-:W-:-:S08]  /*06d0*/  DFMA R12, R10, -5, R8 ;  /* 0xc01400000a0c782b */ /* 0x000fd00000000008 */
[----:B------:R-:W-:-:S10]  /*06e0*/  DFMA R2, R2, R12, R10 ;  /* 0x0000000c0202722b */ /* 0x000fd4000000000a */
[----:B------:R-:W-:-:S05]  /*06f0*/  FFMA R0, RZ, 2.3125, R3 ;  /* 0x40140000ff007823 */ /* 0x000fca0000000003 */
[----:B------:R-:W-:Y:S02]  /*0700*/  FSETP.GT.AND P0, PT, |R0|, 1.469367938527859385e-39, PT ;  /* 0x001000000000780b */ /* 0x000fe40003f04200 */
[----:B------:R-:W-:-:S11]  /*0710*/  I2FP.F32.U32 R0, R6 ;  /* 0x0000000600007245 */ /* 0x000fd60000201000 */
[----:B------:R-:W-:Y:S05]  /*0720*/  @P0 BRA P1, `(.L_x_10) ;  /* 0x0000000000080947 */ /* 0x000fea0000800000 */
[----:B------:R-:W-:-:S07]  /*0730*/  MOV R10, 0x750 ;  /* 0x00000750000a7802 */ /* 0x000fce0000000f00 */
[----:B------:R-:W-:Y:S05]  /*0740*/  CALL.REL.NOINC `($__internal_0_$__cuda_sm20_div_rn_f64_full) ;  /* 0x0000000000947944 */ /* 0x000fea0003c00000 */
.L_x_10:
[----:B------:R-:W-:Y:S05]  /*0750*/  BSYNC.RECONVERGENT B0 ;  /* 0x0000000000007941 */ /* 0x000fea0003800200 */
.L_x_9:
[----:B------:R-:W0:Y:S01]  /*0760*/  LDCU UR4, c[0x0][0x3bc] ;  /* 0x00007780ff0477ac */ /* 0x000e220008000800 */
[----:B------:R-:W-:Y:S01]  /*0770*/  DMUL R2, R2, 255 ;  /* 0x406fe00002027828 */ /* 0x000fe20000000000 */
[----:B------:R-:W-:Y:S09]  /*0780*/  BSSY.RECONVERGENT B0, `(.L_x_11) ;  /* 0x0000010000007945 */ /* 0x000ff20003800200 */
[----:B------:R1:W2:Y:S01]  /*0790*/  F2I.F64.TRUNC R2, R2 ;  /* 0x0000000200027311 */ /* 0x0002a2000030d100 */
[----:B0-----:R-:W-:Y:S01]  /*07a0*/  I2FP.F32.S32 R7, UR4 ;  /* 0x0000000400077c45 */ /* 0x001fe20008201400 */
[----:B------:R-:W0:Y:S06]  /*07b0*/  LDCU.64 UR4, c[0x0][0x358] ;  /* 0x00006b00ff0477ac */ /* 0x000e2c0008000a00 */
[----:B------:R-:W3:Y:S08]  /*07c0*/  MUFU.RCP R6, R7 ;  /* 0x0000000700067308 */ /* 0x000ef00000001000 */
[----:B------:R-:W4:Y:S01]  /*07d0*/  FCHK P0, R0, R7 ;  /* 0x0000000700007302 */ /* 0x000f220000000000 */
[----:B---3--:R-:W-:-:S04]  /*07e0*/  FFMA R9, -R7, R6, 1 ;  /* 0x3f80000007097423 */ /* 0x008fc80000000106 */
[----:B------:R-:W-:-:S04]  /*07f0*/  FFMA R9, R6, R9, R6 ;  /* 0x0000000906097223 */ /* 0x000fc80000000006 */
[----:B------:R-:W-:-:S04]  /*0800*/  FFMA R6, R0, R9, RZ ;  /* 0x0000000900067223 */ /* 0x000fc800000000ff */
[----:B------:R-:W-:-:S04]  /*0810*/  FFMA R8, -R7, R6, R0 ;  /* 0x0000000607087223 */ /* 0x000fc80000000100 */
[----:B------:R-:W-:Y:S01]  /*0820*/  FFMA R14, R9, R8, R6 ;  /* 0x00000008090e7223 */ /* 0x000fe20000000006 */
[----:B012-4-:R-:W-:Y:S06]  /*0830*/  @!P0 BRA `(.L_x_12) ;  /* 0x0000000000108947 */ /* 0x017fec0003800000 */
[----:B------:R-:W-:Y:S02]  /*0840*/  MOV R3, R7 ;  /* 0x0000000700037202 */ /* 0x000fe40000000f00 */
[----:B------:R-:W-:-:S07]  /*0850*/  MOV R6, 0x870 ;  /* 0x0000087000067802 */ /* 0x000fce0000000f00 */
[----:B------:R-:W-:Y:S05]  /*0860*/  CALL.REL.NOINC `($__internal_2_$__cuda_sm3x_div_rn_noftz_f32_slowpath) ;  /* 0x0000000400ec7944 */ /* 0x000fea0003c00000 */
[----:B------:R-:W-:-:S07]  /*0870*/  IMAD.MOV.U32 R14, RZ, RZ, R0 ;  /* 0x000000ffff0e7224 */ /* 0x000fce00078e0000 */
.L_x_12:
[----:B------:R-:W-:Y:S05]  /*0880*/  BSYNC.RECONVERGENT B0 ;  /* 0x0000000000007941 */ /* 0x000fea0003800200 */
.L_x_11:
[----:B------:R-:W0:Y:S01]  /*0890*/  F2F.F64.F32 R6, R14 ;  /* 0x0000000e00067310 */ /* 0x000e220000201800 */
[----:B------:R-:W1:Y:S01]  /*08a0*/  LDC.64 R8, c[0x0][0x380] ;  /* 0x0000e000ff087b82 */ /* 0x000e620000000a00 */
[----:B------:R-:W2:Y:S07]  /*08b0*/  LDCU UR6, c[0x0][0x39c] ;  /* 0x00007380ff0677ac */ /* 0x000eae0008000800 */
[----:B------:R-:W3:Y:S01]  /*08c0*/  LDC.64 R10, c[0x0][0x388] ;  /* 0x0000e200ff0a7b82 */ /* 0x000ee20000000a00 */
[----:B0-----:R-:W-:-:S07]  /*08d0*/  DMUL R6, R6, 255 ;  /* 0x406fe00006067828 */ /* 0x001fce0000000000 */
[----:B------:R-:W0:Y:S01]  /*08e0*/  LDC.64 R12, c[0x0][0x390] ;  /* 0x0000e400ff0c7b82 */ /* 0x000e220000000a00 */
[----:B--2---:R-:W-:Y:S02]  /*08f0*/  IMAD R3, R5, UR6, R4 ;  /* 0x0000000605037c24 */ /* 0x004fe4000f8e0204 */
[----:B------:R-:W2:Y:S02]  /*0900*/  F2I.F64.TRUNC R6, R6 ;  /* 0x0000000600067311 */ /* 0x000ea4000030d100 */
[----:B-1----:R-:W-:-:S05]  /*0910*/  IMAD.WIDE.U32 R4, R3, 0x4, R8 ;  /* 0x0000000403047825 */ /* 0x002fca00078e0008 */
[----:B------:R-:W-:Y:S01]  /*0920*/  STG.E desc[UR4][R4.64], RZ ;  /* 0x000000ff04007986 */ /* 0x000fe2000c101904 */
[----:B---3--:R-:W-:-:S04]  /*0930*/  IMAD.WIDE.U32 R8, R3, 0x4, R10 ;  /* 0x0000000403087825 */ /* 0x008fc800078e000a */
[----:B0-----:R-:W-:Y:S01]  /*0940*/  IMAD.WIDE.U32 R10, R3, 0x4, R12 ;  /* 0x00000004030a7825 */ /* 0x001fe200078e000c */
[----:B------:R-:W-:Y:S02]  /*0950*/  VIMNMX R3, PT, PT, R2, 0xff, PT ;  /* 0x000000ff02037848 */ /* 0x000fe40003fe0100 */
[----:B--2---:R-:W-:-:S03]  /*0960*/  VIMNMX R13, PT, PT, R6, 0xff, PT ;  /* 0x000000ff060d7848 */ /* 0x004fc60003fe0100 */
[----:B------:R-:W-:Y:S04]  /*0970*/  STG.E desc[UR4][R8.64], R3 ;  /* 0x0000000308007986 */ /* 0x000fe8000c101904 */
[----:B------:R-:W-:Y:S01]  /*0980*/  STG.E desc[UR4][R10.64], R13 ;  /* 0x0000000d0a007986 */ /* 0x000fe2000c101904 */
[----:B------:R-:W-:Y:S05]  /*0990*/  EXIT ;  /* 0x000000000000794d */ /* 0x000fea0003800000 */
        .weak           $__internal_0_$__cuda_sm20_div_rn_f64_full
        .type           $__internal_0_$__cuda_sm20_div_rn_f64_full,@function
        .size           $__internal_0_$__cuda_sm20_div_rn_f64_full,($__internal_1_$__cuda_sm20_sqrt_rn_f32_slowpath - $__internal_0_$__cuda_sm20_div_rn_f64_full)
$__internal_0_$__cuda_sm20_div_rn_f64_full:
[----:B------:R-:W-:Y:S01]  /*09a0*/  IMAD.MOV.U32 R3, RZ, RZ, 0x3ff40000 ;  /* 0x3ff40000ff037424 */ /* 0x000fe200078e00ff */
[----:B------:R-:W-:Y:S01]  /*09b0*/  MOV R7, R9 ;  /* 0x0000000900077202 */ /* 0x000fe20000000f00 */
[----:B------:R-:W-:Y:S01]  /*09c0*/  IMAD.MOV.U32 R2, RZ, RZ, 0x0 ;  /* 0x00000000ff027424 */ /* 0x000fe200078e00ff */
[----:B------:R-:W-:Y:S01]  /*09d0*/  BSSY.RECONVERGENT B1, `(.L_x_13) ;  /* 0x000004a000017945 */ /* 0x000fe20003800200 */
[----:B------:R-:W0:Y:S01]  /*09e0*/  MUFU.RCP64H R13, R3 ;  /* 0x00000003000d7308 */ /* 0x000e220000001800 */
[----:B------:R-:W-:Y:S01]  /*09f0*/  IMAD.MOV.U32 R12, RZ, RZ, 0x1 ;  /* 0x00000001ff0c7424 */ /* 0x000fe200078e00ff */
[C---:B------:R-:W-:Y:S01]  /*0a00*/  FSETP.GEU.AND P1, PT, |R7|.reuse, 1.469367938527859385e-39, PT ;  /* 0x001000000700780b */ /* 0x040fe20003f2e200 */
[----:B------:R-:W-:Y:S01]  /*0a10*/  IMAD.MOV.U32 R6, RZ, RZ, R8 ;  /* 0x000000ffff067224 */ /* 0x000fe200078e0008 */
[----:B------:R-:W-:Y:S01]  /*0a20*/  LOP3.LUT R11, R7, 0x7ff00000, RZ, 0xc0, !PT ;  /* 0x7ff00000070b7812 */ /* 0x000fe200078ec0ff */
[----:B------:R-:W-:Y:S02]  /*0a30*/  IMAD.MOV.U32 R8, RZ, RZ, 0x1ca00000 ;  /* 0x1ca00000ff087424 */ /* 0x000fe400078e00ff */
[----:B------:R-:W-:Y:S01]  /*0a40*/  IMAD.MOV.U32 R21, RZ, RZ, 0x40100000 ;  /* 0x40100000ff157424 */ /* 0x000fe200078e00ff */
[----:B------:R-:W-:Y:S01]  /*0a50*/  ISETP.GE.U32.AND P0, PT, R11, 0x40100000, PT ;  /* 0x401000000b00780c */ /* 0x000fe20003f06070 */
[----:B------:R-:W-:-:S02]  /*0a60*/  IMAD.MOV.U32 R20, RZ, RZ, R11 ;  /* 0x000000ffff147224 */ /* 0x000fc400078e000b */
[----:B------:R-:W-:Y:S01]  /*0a70*/  VIADD R22, R21, 0xffffffff ;  /* 0xffffffff15167836 */ /* 0x000fe20000000000 */
[----:B0-----:R-:W-:-:S08]  /*0a80*/  DFMA R14, R12, -R2, 1 ;  /* 0x3ff000000c0e742b */ /* 0x001fd00000000802 */
[----:B------:R-:W-:-:S08]  /*0a90*/  DFMA R14, R14, R14, R14 ;  /* 0x0000000e0e0e722b */ /* 0x000fd0000000000e */
[----:B------:R-:W-:Y:S01]  /*0aa0*/  DFMA R16, R12, R14, R12 ;  /* 0x0000000e0c10722b */ /* 0x000fe2000000000c */
[----:B------:R-:W-:Y:S01]  /*0ab0*/  SEL R15, R8, 0x63400000, !P0 ;  /* 0x63400000080f7807 */ /* 0x000fe20004000000 */
[----:B------:R-:W-:-:S03]  /*0ac0*/  IMAD.MOV.U32 R8, RZ, RZ, R6 ;  /* 0x000000ffff087224 */ /* 0x000fc600078e0006 */
[C-C-:B------:R-:W-:Y:S02]  /*0ad0*/  @!P1 LOP3.LUT R12, R15.reuse, 0x80000000, R7.reuse, 0xf8, !PT ;  /* 0x800000000f0c9812 */ /* 0x140fe400078ef807 */
[----:B------:R-:W-:Y:S01]  /*0ae0*/  LOP3.LUT R9, R15, 0x800fffff, R7, 0xf8, !PT ;  /* 0x800fffff0f097812 */ /* 0x000fe200078ef807 */
[----:B------:R-:W-:Y:S01]  /*0af0*/  DFMA R18, R16, -R2, 1 ;  /* 0x3ff000001012742b */ /* 0x000fe20000000802 */
[----:B------:R-:W-:Y:S01]  /*0b00*/  @!P1 LOP3.LUT R13, R12, 0x100000, RZ, 0xfc, !PT ;  /* 0x001000000c0d9812 */ /* 0x000fe200078efcff */
[----:B------:R-:W-:-:S06]  /*0b10*/  @!P1 IMAD.MOV.U32 R12, RZ, RZ, RZ ;  /* 0x000000ffff0c9224 */ /* 0x000fcc00078e00ff */
[----:B------:R-:W-:Y:S02]  /*0b20*/  @!P1 DFMA R8, R8, 2, -R12 ;  /* 0x400000000808982b */ /* 0x000fe4000000080c */
[----:B------:R-:W-:-:S08]  /*0b30*/  DFMA R12, R16, R18, R16 ;  /* 0x00000012100c722b */ /* 0x000fd00000000010 */
[----:B------:R-:W-:Y:S01]  /*0b40*/  @!P1 LOP3.LUT R20, R9, 0x7ff00000, RZ, 0xc0, !PT ;  /* 0x7ff0000009149812 */ /* 0x000fe200078ec0ff */
[----:B------:R-:W-:-:S03]  /*0b50*/  DMUL R16, R12, R8 ;  /* 0x000000080c107228 */ /* 0x000fc60000000000 */
[----:B------:R-:W-:-:S04]  /*0b60*/  IADD3 R14, PT, PT, R20, -0x1, RZ ;  /* 0xffffffff140e7810 */ /* 0x000fc80007ffe0ff */
[----:B------:R-:W-:Y:S01]  /*0b70*/  ISETP.GT.U32.AND P0, PT, R14, 0x7feffffe, PT ;  /* 0x7feffffe0e00780c */ /* 0x000fe20003f04070 */
[----:B------:R-:W-:-:S03]  /*0b80*/  DFMA R18, R16, -R2, R8 ;  /* 0x800000021012722b */ /* 0x000fc60000000008 */
[----:B------:R-:W-:-:S05]  /*0b90*/  ISETP.GT.U32.OR P0, PT, R22, 0x7feffffe, P0 ;  /* 0x7feffffe1600780c */ /* 0x000fca0000704470 */
[----:B------:R-:W-:-:S08]  /*0ba0*/  DFMA R12, R12, R18, R16 ;  /* 0x000000120c0c722b */ /* 0x000fd00000000010 */
[----:B------:R-:W-:Y:S05]  /*0bb0*/  @P0 BRA `(.L_x_14) ;  /* 0x0000000000680947 */ /* 0x000fea0003800000 */
[----:B------:R-:W-:-:S05]  /*0bc0*/  IMAD.MOV.U32 R6, RZ, RZ, 0x40100000 ;  /* 0x40100000ff067424 */ /* 0x000fca00078e00ff */
[----:B------:R-:W-:-:S04]  /*0bd0*/  VIADDMNMX R11, R11, -R6, 0xb9600000, !PT ;  /* 0xb96000000b0b7446 */ /* 0x000fc80007800906 */
[----:B------:R-:W-:-:S05]  /*0be0*/  VIMNMX R6, PT, PT, R11, 0x46a00000, PT ;  /* 0x46a000000b067848 */ /* 0x000fca0003fe0100 */
[----:B------:R-:W-:Y:S02]  /*0bf0*/  IMAD.IADD R11, R6, 0x1, -R15 ;  /* 0x00000001060b7824 */ /* 0x000fe400078e0a0f */
[----:B------:R-:W-:Y:S02]  /*0c00*/  IMAD.MOV.U32 R6, RZ, RZ, RZ ;  /* 0x000000ffff067224 */ /* 0x000fe400078e00ff */
[----:B------:R-:W-:-:S06]  /*0c10*/  VIADD R7, R11, 0x7fe00000 ;  /* 0x7fe000000b077836 */ /* 0x000fcc0000000000 */
[----:B------:R-:W-:-:S10]  /*0c20*/  DMUL R14, R12, R6 ;  /* 0x000000060c0e7228 */ /* 0x000fd40000000000 */
[----:B------:R-:W-:-:S13]  /*0c30*/  FSETP.GTU.AND P0, PT, |R15|, 1.469367938527859385e-39, PT ;  /* 0x001000000f00780b */ /* 0x000fda0003f0c200 */
[----:B------:R-:W-:Y:S05]  /*0c40*/  @P0 BRA `(.L_x_15) ;  /* 0x0000000000880947 */ /* 0x000fea0003800000 */
[----:B------:R-:W-:Y:S01]  /*0c50*/  DFMA R2, R12, -R2, R8 ;  /* 0x800000020c02722b */ /* 0x000fe20000000008 */
[----:B------:R-:W-:-:S09]  /*0c60*/  MOV R6, RZ ;  /* 0x000000ff00067202 */ /* 0x000fd20000000f00 */
[C---:B------:R-:W-:Y:S02]  /*0c70*/  FSETP.NEU.AND P0, PT, R3.reuse, RZ, PT ;  /* 0x000000ff0300720b */ /* 0x040fe40003f0d000 */
[----:B------:R-:W-:-:S04]  /*0c80*/  LOP3.LUT R2, R3, 0x40140000, RZ, 0x3c, !PT ;  /* 0x4014000003027812 */ /* 0x000fc800078e3cff */
[----:B------:R-:W-:-:S04]  /*0c90*/  LOP3.LUT R9, R2, 0x80000000, RZ, 0xc0, !PT ;  /* 0x8000000002097812 */ /* 0x000fc800078ec0ff */
[----:B------:R-:W-:-:S03]  /*0ca0*/  LOP3.LUT R7, R9, R7, RZ, 0xfc, !PT ;  /* 0x0000000709077212 */ /* 0x000fc600078efcff */
[----:B------:R-:W-:Y:S05]  /*0cb0*/  @!P0 BRA `(.L_x_15) ;  /* 0x00000000006c8947 */ /* 0x000fea0003800000 */
[----:B------:R-:W-:Y:S01]  /*0cc0*/  IMAD.MOV R3, RZ, RZ, -R11 ;  /* 0x000000ffff037224 */ /* 0x000fe200078e0a0b */
[----:B------:R-:W-:Y:S01]  /*0cd0*/  DMUL.RP R6, R12, R6 ;  /* 0x000000060c067228 */ /* 0x000fe20000008000 */
[----:B------:R-:W-:-:S06]  /*0ce0*/  IMAD.MOV.U32 R2, RZ, RZ, RZ ;  /* 0x000000ffff027224 */ /* 0x000fcc00078e00ff */
[----:B------:R-:W-:-:S03]  /*0cf0*/  DFMA R2, R14, -R2, R12 ;  /* 0x800000020e02722b */ /* 0x000fc6000000000c */
[----:B------:R-:W-:-:S03]  /*0d00*/  LOP3.LUT R9, R7, R9, RZ, 0x3c, !PT ;  /* 0x0000000907097212 */ /* 0x000fc600078e3cff */
[----:B------:R-:W-:-:S04]  /*0d10*/  IADD3 R2, PT, PT, -R11, -0x43300000, RZ ;  /* 0xbcd000000b027810 */ /* 0x000fc80007ffe1ff */
[----:B------:R-:W-:-:S04]  /*0d20*/  FSETP.NEU.AND P0, PT, |R3|, R2, PT ;  /* 0x000000020300720b */ /* 0x000fc80003f0d200 */
[----:B------:R-:W-:Y:S02]  /*0d30*/  FSEL R14, R6, R14, !P0 ;  /* 0x0000000e060e7208 */ /* 0x000fe40004000000 */
[----:B------:R-:W-:Y:S01]  /*0d40*/  FSEL R15, R9, R15, !P0 ;  /* 0x0000000f090f7208 */ /* 0x000fe20004000000 */
[----:B------:R-:W-:Y:S06]  /*0d50*/  BRA `(.L_x_15) ;  /* 0x0000000000447947 */ /* 0x000fec0003800000 */
.L_x_14:
[----:B------:R-:W-:-:S14]  /*0d60*/  DSETP.NAN.AND P0, PT, R6, R6, PT ;  /* 0x000000060600722a */ /* 0x000fdc0003f08000 */
[----:B------:R-:W-:Y:S05]  /*0d70*/  @P0 BRA `(.L_x_16) ;  /* 0x0000000000340947 */ /* 0x000fea0003800000 */
[----:B------:R-:W-:Y:S01]  /*0d80*/  ISETP.NE.AND P0, PT, R20, R21, PT ;  /* 0x000000151400720c */ /* 0x000fe20003f05270 */
[----:B------:R-:W-:Y:S02]  /*0d90*/  IMAD.MOV.U32 R14, RZ, RZ, 0x0 ;  /* 0x00000000ff0e7424 */ /* 0x000fe400078e00ff */
[----:B------:R-:W-:-:S10]  /*0da0*/  IMAD.MOV.U32 R15, RZ, RZ, -0x80000 ;  /* 0xfff80000ff0f7424 */ /* 0x000fd400078e00ff */
[----:B------:R-:W-:Y:S05]  /*0db0*/  @!P0 BRA `(.L_x_15) ;  /* 0x00000000002c8947 */ /* 0x000fea0003800000 */
[----:B------:R-:W-:Y:S02]  /*0dc0*/  ISETP.NE.AND P0, PT, R20, 0x7ff00000, PT ;  /* 0x7ff000001400780c */ /* 0x000fe40003f05270 */
[----:B------:R-:W-:Y:S02]  /*0dd0*/  LOP3.LUT R6, R7, 0x40140000, RZ, 0x3c, !PT ;  /* 0x4014000007067812 */ /* 0x000fe400078e3cff */
[----:B------:R-:W-:Y:S02]  /*0de0*/  ISETP.EQ.OR P0, PT, R21, RZ, !P0 ;  /* 0x000000ff1500720c */ /* 0x000fe40004702670 */
[----:B------:R-:W-:-:S11]  /*0df0*/  LOP3.LUT R15, R6, 0x80000000, RZ, 0xc0, !PT ;  /* 0x80000000060f7812 */ /* 0x000fd600078ec0ff */
[----:B------:R-:W-:Y:S01]  /*0e00*/  @P0 LOP3.LUT R2, R15, 0x7ff00000, RZ, 0xfc, !PT ;  /* 0x7ff000000f020812 */ /* 0x000fe200078efcff */
[----:B------:R-:W-:Y:S01]  /*0e10*/  @!P0 IMAD.MOV.U32 R14, RZ, RZ, RZ ;  /* 0x000000ffff0e8224 */ /* 0x000fe200078e00ff */
[----:B------:R-:W-:-:S03]  /*0e20*/  @P0 MOV R14, RZ ;  /* 0x000000ff000e0202 */ /* 0x000fc60000000f00 */
[----:B------:R-:W-:Y:S01]  /*0e30*/  @P0 IMAD.MOV.U32 R15, RZ, RZ, R2 ;  /* 0x000000ffff0f0224 */ /* 0x000fe200078e0002 */
[----:B------:R-:W-:Y:S06]  /*0e40*/  BRA `(.L_x_15) ;  /* 0x0000000000087947 */ /* 0x000fec0003800000 */
.L_x_16:
[----:B------:R-:W-:Y:S01]  /*0e50*/  LOP3.LUT R15, R7, 0x80000, RZ, 0xfc, !PT ;  /* 0x00080000070f7812 */ /* 0x000fe200078efcff */
[----:B------:R-:W-:-:S07]  /*0e60*/  IMAD.MOV.U32 R14, RZ, RZ, R6 ;  /* 0x000000ffff0e7224 */ /* 0x000fce00078e0006 */
.L_x_15:
[----:B------:R-:W-:Y:S05]  /*0e70*/  BSYNC.RECONVERGENT B1 ;  /* 0x0000000000017941 */ /* 0x000fea0003800200 */
.L_x_13:
[----:B------:R-:W-:Y:S02]  /*0e80*/  IMAD.MOV.U32 R11, RZ, RZ, 0x0 ;  /* 0x00000000ff0b7424 */ /* 0x000fe400078e00ff */
[----:B------:R-:W-:Y:S02]  /*0e90*/  IMAD.MOV.U32 R2, RZ, RZ, R14 ;  /* 0x000000ffff027224 */ /* 0x000fe400078e000e */
[----:B------:R-:W-:Y:S01]  /*0ea0*/  IMAD.MOV.U32 R3, RZ, RZ, R15 ;  /* 0x000000ffff037224 */ /* 0x000fe200078e000f */
[----:B------:R-:W-:Y:S06]  /*0eb0*/  RET.REL.NODEC R10 `(_Z7fractalPiS_S_4dim34vec3S1_i) ;  /* 0xfffffff00a507950 */ /* 0x000fec0003c3ffff */
        .weak           $__internal_1_$__cuda_sm20_sqrt_rn_f32_slowpath
        .type           $__internal_1_$__cuda_sm20_sqrt_rn_f32_slowpath,@function
        .size           $__internal_1_$__cuda_sm20_sqrt_rn_f32_slowpath,($__internal_2_$__cuda_sm3x_div_rn_noftz_f32_slowpath - $__internal_1_$__cuda_sm20_sqrt_rn_f32_slowpath)
$__internal_1_$__cuda_sm20_sqrt_rn_f32_slowpath:
[----:B------:R-:W-:-:S13]  /*0ec0*/  LOP3.LUT P0, RZ, R13, 0x7fffffff, RZ, 0xc0, !PT ;  /* 0x7fffffff0dff7812 */ /* 0x000fda000780c0ff */
[----:B------:R-:W-:Y:S05]  /*0ed0*/  @!P0 BRA `(.L_x_17) ;  /* 0x0000000000448947 */ /* 0x000fea0003800000 */
[----:B------:R-:W-:Y:S02]  /*0ee0*/  FSETP.GEU.FTZ.AND P0, PT, R13, RZ, PT ;  /* 0x000000ff0d00720b */ /* 0x000fe40003f1e000 */
[----:B------:R-:W-:-:S11]  /*0ef0*/  MOV R0, R13 ;  /* 0x0000000d00007202 */ /* 0x000fd60000000f00 */
[----:B------:R-:W-:Y:S01]  /*0f00*/  @!P0 IMAD.MOV.U32 R13, RZ, RZ, 0x7fffffff ;  /* 0x7fffffffff0d8424 */ /* 0x000fe200078e00ff */
[----:B------:R-:W-:Y:S06]  /*0f10*/  @!P0 BRA `(.L_x_17) ;  /* 0x0000000000348947 */ /* 0x000fec0003800000 */
[----:B------:R-:W-:-:S13]  /*0f20*/  FSETP.GTU.FTZ.AND P0, PT, |R0|, +INF , PT ;  /* 0x7f8000000000780b */ /* 0x000fda0003f1c200 */
[----:B------:R-:W-:Y:S01]  /*0f30*/  @P0 FADD.FTZ R13, R0, 1 ;  /* 0x3f800000000d0421 */ /* 0x000fe20000010000 */
[----:B------:R-:W-:Y:S06]  /*0f40*/  @P0 BRA `(.L_x_17) ;  /* 0x0000000000280947 */ /* 0x000fec0003800000 */
[----:B------:R-:W-:-:S13]  /*0f50*/  FSETP.NEU.FTZ.AND P0, PT, |R0|, +INF , PT ;  /* 0x7f8000000000780b */ /* 0x000fda0003f1d200 */
[----:B------:R-:W-:-:S04]  /*0f60*/  @P0 FFMA R14, R0, 1.84467440737095516160e+19, RZ ;  /* 0x5f800000000e0823 */ /* 0x000fc800000000ff */
[----:B------:R-:W0:Y:S02]  /*0f70*/  @P0 MUFU.RSQ R13, R14 ;  /* 0x0000000e000d0308 */ /* 0x000e240000001400 */
[----:B0-----:R-:W-:Y:S01]  /*0f80*/  @P0 FMUL.FTZ R15, R14, R13 ;  /* 0x0000000d0e0f0220 */ /* 0x001fe20000410000 */
[----:B------:R-:W-:Y:S01]  /*0f90*/  @P0 FMUL.FTZ R17, R13, 0.5 ;  /* 0x3f0000000d110820 */ /* 0x000fe20000410000 */
[----:B------:R-:W-:Y:S02]  /*0fa0*/  @!P0 IMAD.MOV.U32 R13, RZ, RZ, R0 ;  /* 0x000000ffff0d8224 */ /* 0x000fe400078e0000 */
[----:B------:R-:W-:-:S04]  /*0fb0*/  @P0 FADD.FTZ R16, -R15, -RZ ;  /* 0x800000ff0f100221 */ /* 0x000fc80000010100 */
[----:B------:R-:W-:-:S04]  /*0fc0*/  @P0 FFMA R16, R15, R16, R14 ;  /* 0x000000100f100223 */ /* 0x000fc8000000000e */
[----:B------:R-:W-:-:S04]  /*0fd0*/  @P0 FFMA R16, R16, R17, R15 ;  /* 0x0000001110100223 */ /* 0x000fc8000000000f */
[----:B------:R-:W-:-:S07]  /*0fe0*/  @P0 FMUL.FTZ R13, R16, 2.3283064365386962891e-10 ;  /* 0x2f800000100d0820 */ /* 0x000fce0000410000 */
.L_x_17:
[----:B------:R-:W-:Y:S02]  /*0ff0*/  IMAD.MOV.U32 R14, RZ, RZ, R18 ;  /* 0x000000ffff0e7224 */ /* 0x000fe400078e0012 */
[----:B------:R-:W-:-:S04]  /*1000*/  IMAD.MOV.U32 R15, RZ, RZ, 0x0 ;  /* 0x00000000ff0f7424 */ /* 0x000fc800078e00ff */
[----:B------:R-:W-:Y:S05]  /*1010*/  RET.REL.NODEC R14 `(_Z7fractalPiS_S_4dim34vec3S1_i) ;  /* 0xffffffec0ef87950 */ /* 0x000fea0003c3ffff */
        .weak           $__internal_2_$__cuda_sm3x_div_rn_noftz_f32_slowpath
        .type           $__internal_2_$__cuda_sm3x_div_rn_noftz_f32_slowpath,@function
        .size           $__internal_2_$__cuda_sm3x_div_rn_noftz_f32_slowpath,(.L_x_32 - $__internal_2_$__cuda_sm3x_div_rn_noftz_f32_slowpath)
$__internal_2_$__cuda_sm3x_div_rn_noftz_f32_slowpath:
[----:B------:R-:W-:Y:S01]  /*1020*/  SHF.R.U32.HI R8, RZ, 0x17, R3 ;  /* 0x00000017ff087819 */ /* 0x000fe20000011603 */
[----:B------:R-:W-:Y:S01]  /*1030*/  BSSY.RECONVERGENT B1, `(.L_x_18) ;  /* 0x0000062000017945 */ /* 0x000fe20003800200 */
[----:B------:R-:W-:Y:S02]  /*1040*/  SHF.R.U32.HI R7, RZ, 0x17, R0 ;  /* 0x00000017ff077819 */ /* 0x000fe40000011600 */
[----:B------:R-:W-:Y:S02]  /*1050*/  LOP3.LUT R12, R8, 0xff, RZ, 0xc0, !PT ;  /* 0x000000ff080c7812 */ /* 0x000fe400078ec0ff */
[----:B------:R-:W-:-:S03]  /*1060*/  LOP3.LUT R10, R7, 0xff, RZ, 0xc0, !PT ;  /* 0x000000ff070a7812 */ /* 0x000fc600078ec0ff */
[----:B------:R-:W-:Y:S01]  /*1070*/  VIADD R9, R12, 0xffffffff ;  /* 0xffffffff0c097836 */ /* 0x000fe20000000000 */
[----:B------:R-:W-:-:S04]  /*1080*/  IADD3 R8, PT, PT, R10, -0x1, RZ ;  /* 0xffffffff0a087810 */ /* 0x000fc80007ffe0ff */
[----:B------:R-:W-:-:S04]  /*1090*/  ISETP.GT.U32.AND P0, PT, R9, 0xfd, PT ;  /* 0x000000fd0900780c */ /* 0x000fc80003f04070 */
[----:B------:R-:W-:-:S13]  /*10a0*/  ISETP.GT.U32.OR P0, PT, R8, 0xfd, P0 ;  /* 0x000000fd0800780c */ /* 0x000fda0000704470 */
[----:B------:R-:W-:Y:S01]  /*10b0*/  @!P0 IMAD.MOV.U32 R7, RZ, RZ, RZ ;  /* 0x000000ffff078224 */ /* 0x000fe200078e00ff */
[----:B------:R-:W-:Y:S06]  /*10c0*/  @!P0 BRA `(.L_x_19) ;  /* 0x00000000005c8947 */ /* 0x000fec0003800000 */
[----:B------:R-:W-:Y:S02]  /*10d0*/  FSETP.GTU.FTZ.AND P0, PT, |R0|, +INF , PT ;  /* 0x7f8000000000780b */ /* 0x000fe40003f1c200 */
[----:B------:R-:W-:-:S04]  /*10e0*/  FSETP.GTU.FTZ.AND P1, PT, |R3|, +INF , PT ;  /* 0x7f8000000300780b */ /* 0x000fc80003f3c200 */
[----:B------:R-:W-:-:S13]  /*10f0*/  PLOP3.LUT P0, PT, P0, P1, PT, 0xf8, 0x8f ;  /* 0x00000000008f781c */ /* 0x000fda0000703f70 */
[----:B------:R-:W-:Y:S05]  /*1100*/  @P0 BRA `(.L_x_20) ;  /* 0x00000004004c0947 */ /* 0x000fea0003800000 */
[----:B------:R-:W-:-:S13]  /*1110*/  LOP3.LUT P0, RZ, R3, 0x7fffffff, R0, 0xc8, !PT ;  /* 0x7fffffff03ff7812 */ /* 0x000fda000780c800 */
[----:B------:R-:W-:Y:S05]  /*1120*/  @!P0 BRA `(.L_x_21) ;  /* 0x00000004003c8947 */ /* 0x000fea0003800000 */
[C---:B------:R-:W-:Y:S02]  /*1130*/  FSETP.NEU.FTZ.AND P2, PT, |R0|.reuse, +INF , PT ;  /* 0x7f8000000000780b */ /* 0x040fe40003f5d200 */
[----:B------:R-:W-:Y:S02]  /*1140*/  FSETP.NEU.FTZ.AND P1, PT, |R3|, +INF , PT ;  /* 0x7f8000000300780b */ /* 0x000fe40003f3d200 */
[----:B------:R-:W-:-:S11]  /*1150*/  FSETP.NEU.FTZ.AND P0, PT, |R0|, +INF , PT ;  /* 0x7f8000000000780b */ /* 0x000fd60003f1d200 */
[----:B------:R-:W-:Y:S05]  /*1160*/  @!P1 BRA !P2, `(.L_x_21) ;  /* 0x00000004002c9947 */ /* 0x000fea0005000000 */
[----:B------:R-:W-:-:S04]  /*1170*/  LOP3.LUT P2, RZ, R0, 0x7fffffff, RZ, 0xc0, !PT ;  /* 0x7fffffff00ff7812 */ /* 0x000fc8000784c0ff */
[----:B------:R-:W-:-:S13]  /*1180*/  PLOP3.LUT P1, PT, P1, P2, PT, 0x2f, 0xf2 ;  /* 0x0000000000f2781c */ /* 0x000fda0000f24577 */
[----:B------:R-:W-:Y:S05]  /*1190*/  @P1 BRA `(.L_x_22) ;  /* 0x0000000400181947 */ /* 0x000fea0003800000 */
[----:B------:R-:W-:-:S04]  /*11a0*/  LOP3.LUT P1, RZ, R3, 0x7fffffff, RZ, 0xc0, !PT ;  /* 0x7fffffff03ff7812 */ /* 0x000fc8000782c0ff */
[----:B------:R-:W-:-:S13]  /*11b0*/  PLOP3.LUT P0, PT, P0, P1, PT, 0x2f, 0xf2 ;  /* 0x0000000000f2781c */ /* 0x000fda0000702577 */
[----:B------:R-:W-:Y:S05]  /*11c0*/  @P0 BRA `(.L_x_23) ;  /* 0x0000000400000947 */ /* 0x000fea0003800000 */
[----:B------:R-:W-:Y:S02]  /*11d0*/  ISETP.GE.AND P0, PT, R8, RZ, PT ;  /* 0x000000ff0800720c */ /* 0x000fe40003f06270 */
[----:B------:R-:W-:-:S11]  /*11e0*/  ISETP.GE.AND P1, PT, R9, RZ, PT ;  /* 0x000000ff0900720c */ /* 0x000fd60003f26270 */
[----:B------:R-:W-:Y:S02]  /*11f0*/  @P0 IMAD.MOV.U32 R7, RZ, RZ, RZ ;  /* 0x000000ffff070224 */ /* 0x000fe400078e00ff */
[----:B------:R-:W-:Y:S01]  /*1200*/  @!P0 FFMA R0, R0, 1.84467440737095516160e+19, RZ ;  /* 0x5f80000000008823 */ /* 0x000fe200000000ff */
[----:B------:R-:W-:Y:S02]  /*1210*/  @!P0 IMAD.MOV.U32 R7, RZ, RZ, -0x40 ;  /* 0xffffffc0ff078424 */ /* 0x000fe400078e00ff */
[----:B------:R-:W-:Y:S02]  /*1220*/  @!P1 FFMA R3, R3, 1.84467440737095516160e+19, RZ ;  /* 0x5f80000003039823 */ /* 0x000fe400000000ff */
[----:B------:R-:W-:-:S07]  /*1230*/  @!P1 VIADD R7, R7, 0x40 ;  /* 0x0000004007079836 */ /* 0x000fce0000000000 */
.L_x_19:
[----:B------:R-:W-:Y:S01]  /*1240*/  LEA R8, R12, 0xc0800000, 0x17 ;  /* 0xc08000000c087811 */ /* 0x000fe200078eb8ff */
[----:B------:R-:W-:Y:S04]  /*1250*/  BSSY.RECONVERGENT B2, `(.L_x_24) ;  /* 0x0000036000027945 */ /* 0x000fe80003800200 */
[----:B------:R-:W-:Y:S01]  /*1260*/  IMAD.IADD R8, R3, 0x1, -R8 ;  /* 0x0000000103087824 */ /* 0x000fe200078e0a08 */
[----:B------:R-:W-:-:S03]  /*1270*/  IADD3 R3, PT, PT, R10, -0x7f, RZ ;  /* 0xffffff810a037810 */ /* 0x000fc60007ffe0ff */
[----:B------:R0:W1:Y:S01]  /*1280*/  MUFU.RCP R9, R8 ;  /* 0x0000000800097308 */ /* 0x0000620000001000 */
[----:B------:R-:W-:Y:S01]  /*1290*/  FADD.FTZ R11, -R8, -RZ ;  /* 0x800000ff080b7221 */ /* 0x000fe20000010100 */
[C---:B------:R-:W-:Y:S01]  /*12a0*/  IMAD R0, R3.reuse, -0x800000, R0 ;  /* 0xff80000003007824 */ /* 0x040fe200078e0200 */
[----:B0-----:R-:W-:-:S05]  /*12b0*/  IADD3 R8, PT, PT, R3, 0x7f, -R12 ;  /* 0x0000007f03087810 */ /* 0x001fca0007ffe80c */
[----:B------:R-:W-:Y:S02]  /*12c0*/  IMAD.IADD R8, R8, 0x1, R7 ;  /* 0x0000000108087824 */ /* 0x000fe400078e0207 */
[----:B-1----:R-:W-:-:S04]  /*12d0*/  FFMA R10, R9, R11, 1 ;  /* 0x3f800000090a7423 */ /* 0x002fc8000000000b */
[----:B------:R-:W-:-:S04]  /*12e0*/  FFMA R14, R9, R10, R9 ;  /* 0x0000000a090e7223 */ /* 0x000fc80000000009 */
[----:B------:R-:W-:-:S04]  /*12f0*/  FFMA R9, R0, R14, RZ ;  /* 0x0000000e00097223 */ /* 0x000fc800000000ff */
[----:B------:R-:W-:-:S04]  /*1300*/  FFMA R10, R11, R9, R0 ;  /* 0x000000090b0a7223 */ /* 0x000fc80000000000 */
[----:B------:R-:W-:-:S04]  /*1310*/  FFMA R9, R14, R10, R9 ;  /* 0x0000000a0e097223 */ /* 0x000fc80000000009 */
[----:B------:R-:W-:-:S04]  /*1320*/  FFMA R10, R11, R9, R0 ;  /* 0x000000090b0a7223 */ /* 0x000fc80000000000 */
[----:B------:R-:W-:-:S05]  /*1330*/  FFMA R0, R14, R10, R9 ;  /* 0x0000000a0e007223 */ /* 0x000fca0000000009 */
[----:B------:R-:W-:-:S04]  /*1340*/  SHF.R.U32.HI R3, RZ, 0x17, R0 ;  /* 0x00000017ff037819 */ /* 0x000fc80000011600 */
[----:B------:R-:W-:-:S05]  /*1350*/  LOP3.LUT R3, R3, 0xff, RZ, 0xc0, !PT ;  /* 0x000000ff03037812 */ /* 0x000fca00078ec0ff */
[----:B------:R-:W-:-:S04]  /*1360*/  IMAD.IADD R11, R3, 0x1, R8 ;  /* 0x00000001030b7824 */ /* 0x000fc800078e0208 */
[----:B------:R-:W-:-:S05]  /*1370*/  VIADD R3, R11, 0xffffffff ;  /* 0xffffffff0b037836 */ /* 0x000fca0000000000 */
[----:B------:R-:W-:-:S13]  /*1380*/  ISETP.GE.U32.AND P0, PT, R3, 0xfe, PT ;  /* 0x000000fe0300780c */ /* 0x000fda0003f06070 */
[----:B------:R-:W-:Y:S05]  /*1390*/  @!P0 BRA `(.L_x_25) ;  /* 0x0000000000808947 */ /* 0x000fea0003800000 */
[----:B------:R-:W-:-:S13]  /*13a0*/  ISETP.GT.AND P0, PT, R11, 0xfe, PT ;  /* 0x000000fe0b00780c */ /* 0x000fda0003f04270 */
[----:B------:R-:W-:Y:S05]  /*13b0*/  @P0 BRA `(.L_x_26) ;  /* 0x00000000006c0947 */ /* 0x000fea0003800000 */
[----:B------:R-:W-:-:S13]  /*13c0*/  ISETP.GE.AND P0, PT, R11, 0x1, PT ;  /* 0x000000010b00780c */ /* 0x000fda0003f06270 */
[----:B------:R-:W-:Y:S05]  /*13d0*/  @P0 BRA `(.L_x_27) ;  /* 0x0000000000740947 */ /* 0x000fea0003800000 */
[----:B------:R-:W-:Y:S02]  /*13e0*/  ISETP.GE.AND P0, PT, R11, -0x18, PT ;  /* 0xffffffe80b00780c */ /* 0x000fe40003f06270 */
[----:B------:R-:W-:-:S11]  /*13f0*/  LOP3.LUT R0, R0, 0x80000000, RZ, 0xc0, !PT ;  /* 0x8000000000007812 */ /* 0x000fd600078ec0ff */
[----:B------:R-:W-:Y:S05]  /*1400*/  @!P0 BRA `(.L_x_27) ;  /* 0x0000000000688947 */ /* 0x000fea0003800000 */
[CCC-:B------:R-:W-:Y:S01]  /*1410*/  FFMA.RZ R3, R14.reuse, R10.reuse, R9.reuse ;  /* 0x0000000a0e037223 */ /* 0x1c0fe2000000c009 */
[CCC-:B------:R-:W-:Y:S01]  /*1420*/  FFMA.RM R8, R14.reuse, R10.reuse, R9.reuse ;  /* 0x0000000a0e087223 */ /* 0x1c0fe20000004009 */
[C---:B------:R-:W-:Y:S02]  /*1430*/  ISETP.NE.AND P2, PT, R11.reuse, RZ, PT ;  /* 0x000000ff0b00720c */ /* 0x040fe40003f45270 */
[----:B------:R-:W-:Y:S02]  /*1440*/  ISETP.NE.AND P1, PT, R11, RZ, PT ;  /* 0x000000ff0b00720c */ /* 0x000fe40003f25270 */
[----:B------:R-:W-:Y:S01]  /*1450*/  LOP3.LUT R7, R3, 0x7fffff, RZ, 0xc0, !PT ;  /* 0x007fffff03077812 */ /* 0x000fe200078ec0ff */
[----:B------:R-:W-:Y:S01]  /*1460*/  FFMA.RP R3, R14, R10, R9 ;  /* 0x0000000a0e037223 */ /* 0x000fe20000008009 */
[C---:B------:R-:W-:Y:S01]  /*1470*/  VIADD R10, R11.reuse, 0x20 ;  /* 0x000000200b0a7836 */ /* 0x040fe20000000000 */
[----:B------:R-:W-:Y:S02]  /*1480*/  IADD3 R9, PT, PT, -R11, RZ, RZ ;  /* 0x000000ff0b097210 */ /* 0x000fe40007ffe1ff */
[----:B------:R-:W-:-:S02]  /*1490*/  LOP3.LUT R7, R7, 0x800000, RZ, 0xfc, !PT ;  /* 0x0080000007077812 */ /* 0x000fc400078efcff */
[----:B------:R-:W-:Y:S02]  /*14a0*/  FSETP.NEU.FTZ.AND P0, PT, R3, R8, PT ;  /* 0x000000080300720b */ /* 0x000fe40003f1d000 */
[----:B------:R-:W-:Y:S02]  /*14b0*/  SHF.L.U32 R10, R7, R10, RZ ;  /* 0x0000000a070a7219 */ /* 0x000fe400000006ff */
[----:B------:R-:W-:Y:S02]  /*14c0*/  SEL R8, R9, RZ, P2 ;  /* 0x000000ff09087207 */ /* 0x000fe40001000000 */
[----:B------:R-:W-:Y:S02]  /*14d0*/  ISETP.NE.AND P1, PT, R10, RZ, P1 ;  /* 0x000000ff0a00720c */ /* 0x000fe40000f25270 */
[----:B------:R-:W-:Y:S02]  /*14e0*/  SHF.R.U32.HI R8, RZ, R8, R7 ;  /* 0x00000008ff087219 */ /* 0x000fe40000011607 */
[----:B------:R-:W-:-:S02]  /*14f0*/  PLOP3.LUT P0, PT, P0, P1, PT, 0xf8, 0x8f ;  /* 0x00000000008f781c */ /* 0x000fc40000703f70 */
[----:B------:R-:W-:Y:S02]  /*1500*/  SHF.R.U32.HI R10, RZ, 0x1, R8 ;  /* 0x00000001ff0a7819 */ /* 0x000fe40000011608 */
[----:B------:R-:W-:-:S04]  /*1510*/  SEL R3, RZ, 0x1, !P0 ;  /* 0x00000001ff037807 */ /* 0x000fc80004000000 */
[----:B------:R-:W-:-:S04]  /*1520*/  LOP3.LUT R3, R3, 0x1, R10, 0xf8, !PT ;  /* 0x0000000103037812 */ /* 0x000fc800078ef80a */
[----:B------:R-:W-:-:S05]  /*1530*/  LOP3.LUT R3, R3, R8, RZ, 0xc0, !PT ;  /* 0x0000000803037212 */ /* 0x000fca00078ec0ff */
[----:B------:R-:W-:-:S05]  /*1540*/  IMAD.IADD R3, R10, 0x1, R3 ;  /* 0x000000010a037824 */ /* 0x000fca00078e0203 */
[----:B------:R-:W-:Y:S01]  /*1550*/  LOP3.LUT R0, R3, R0, RZ, 0xfc, !PT ;  /* 0x0000000003007212 */ /* 0x000fe200078efcff */
[----:B------:R-:W-:Y:S06]  /*1560*/  BRA `(.L_x_27) ;  /* 0x0000000000107947 */ /* 0x000fec0003800000 */
.L_x_26:
[----:B------:R-:W-:-:S04]  /*1570*/  LOP3.LUT R0, R0, 0x80000000, RZ, 0xc0, !PT ;  /* 0x8000000000007812 */ /* 0x000fc800078ec0ff */
[----:B------:R-:W-:Y:S01]  /*1580*/  LOP3.LUT R0, R0, 0x7f800000, RZ, 0xfc, !PT ;  /* 0x7f80000000007812 */ /* 0x000fe200078efcff */
[----:B------:R-:W-:Y:S06]  /*1590*/  BRA `(.L_x_27) ;  /* 0x0000000000047947 */ /* 0x000fec0003800000 */
.L_x_25:
[----:B------:R-:W-:-:S07]  /*15a0*/  IMAD R0, R8, 0x800000, R0 ;  /* 0x0080000008007824 */ /* 0x000fce00078e0200 */
.L_x_27:
[----:B------:R-:W-:Y:S05]  /*15b0*/  BSYNC.RECONVERGENT B2 ;  /* 0x0000000000027941 */ /* 0x000fea0003800200 */
.L_x_24:
[----:B------:R-:W-:Y:S05]  /*15c0*/  BRA `(.L_x_28) ;  /* 0x0000000000207947 */ /* 0x000fea0003800000 */
.L_x_23:
[----:B------:R-:W-:-:S04]  /*15d0*/  LOP3.LUT R0, R3, 0x80000000, R0, 0x48, !PT ;  /* 0x8000000003007812 */ /* 0x000fc800078e4800 */
[----:B------:R-:W-:Y:S01]  /*15e0*/  LOP3.LUT R0, R0, 0x7f800000, RZ, 0xfc, !PT ;  /* 0x7f80000000007812 */ /* 0x000fe200078efcff */
[----:B------:R-:W-:Y:S06]  /*15f0*/  BRA `(.L_x_28) ;  /* 0x0000000000147947 */ /* 0x000fec0003800000 */
.L_x_22:
[----:B------:R-:W-:Y:S01]  /*1600*/  LOP3.LUT R0, R3, 0x80000000, R0, 0x48, !PT ;  /* 0x8000000003007812 */ /* 0x000fe200078e4800 */
[----:B------:R-:W-:Y:S06]  /*1610*/  BRA `(.L_x_28) ;  /* 0x00000000000c7947 */ /* 0x000fec0003800000 */
.L_x_21:
[----:B------:R-:W0:Y:S01]  /*1620*/  MUFU.RSQ R0, -QNAN ;  /* 0xffc0000000007908 */ /* 0x000e220000001400 */
[----:B------:R-:W-:Y:S05]  /*1630*/  BRA `(.L_x_28) ;  /* 0x0000000000047947 */ /* 0x000fea0003800000 */
.L_x_20:
[----:B------:R-:W-:-:S07]  /*1640*/  FADD.FTZ R0, R0, R3 ;  /* 0x0000000300007221 */ /* 0x000fce0000010000 */
.L_x_28:
[----:B------:R-:W-:Y:S05]  /*1650*/  BSYNC.RECONVERGENT B1 ;  /* 0x0000000000017941 */ /* 0x000fea0003800200 */
.L_x_18:
[----:B------:R-:W-:-:S04]  /*1660*/  IMAD.MOV.U32 R7, RZ, RZ, 0x0 ;  /* 0x00000000ff077424 */ /* 0x000fc800078e00ff */
[----:B0-----:R-:W-:Y:S05]  /*1670*/  RET.REL.NODEC R6 `(_Z7fractalPiS_S_4dim34vec3S1_i) ;  /* 0xffffffe806607950 */ /* 0x001fea0003c3ffff */
.L_x_29:
[----:B------:R-:W-:-:S00]  /*1680*/  BRA `(.L_x_29) ;  /* 0xfffffffc00fc7947 */ /* 0x000fc0000383ffff */
[----:B------:R-:W-:-:S00]  /*1690*/  NOP ;  /* 0x0000000000007918 */ /* 0x000fc00000000000 */
        /* <DEDUP_REMOVED lines=14> */
.L_x_32:


//--------------------- .nv.shared.reserved.0     --------------------------
	.section	.nv.shared.reserved.0,"aw",@nobits
	.weak		__nv_reservedSMEM_offset_0_alias
	.size		__nv_reservedSMEM_offset_0_alias, 0, 64
	.other		__nv_reservedSMEM_offset_0_alias,@"STO_CUDA_RESERVED_SHARED STV_DEFAULT"
__nv_reservedSMEM_offset_0_alias:
	.zero		0
	.zero		64


//--------------------- .nv.global                --------------------------
	.section	.nv.global,"aw",@nobits
.nv.global:
	.type		_ZN34_INTERNAL_d2451b67_4_k_cu_df082dd44cuda3std3__48in_placeE,@object
	.size		_ZN34_INTERNAL_d2451b67_4_k_cu_df082dd44cuda3std3__48in_placeE,(_ZN34_INTERNAL_d2451b67_4_k_cu_df082dd44cuda3std6ranges3__45__cpo8distanceE - _ZN34_INTERNAL_d2451b67_4_k_cu_df082dd44cuda3std3__48in_placeE)
_ZN34_INTERNAL_d2451b67_4_k_cu_df082dd44cuda3std3__48in_placeE:
	.zero		1
	.type		_ZN34_INTERNAL_d2451b67_4_k_cu_df082dd44cuda3std6ranges3__45__cpo8distanceE,@object
	.size		_ZN34_INTERNAL_d2451b67_4_k_cu_df082dd44cuda3std6ranges3__45__cpo8distanceE,(_ZN34_INTERNAL_d2451b67_4_k_cu_df082dd44cuda3std3__45__cpo6cbeginE - _ZN34_INTERNAL_d2451b67_4_k_cu_df082dd44cuda3std6ranges3__45__cpo8distanceE)
_ZN34_INTERNAL_d2451b67_4_k_cu_df082dd44cuda3std6ranges3__45__cpo8distanceE:
	.zero		1
	.type		_ZN34_INTERNAL_d2451b67_4_k_cu_df082dd44cuda3std3__45__cpo6cbeginE,@object
	.size		_ZN34_INTERNAL_d2451b67_4_k_cu_df082dd44cuda3std3__45__cpo6cbeginE,(_ZN34_INTERNAL_d2451b67_4_k_cu_df082dd44cuda3std6ranges3__45__cpo7advanceE - _ZN34_INTERNAL_d2451b67_4_k_cu_df082dd44cuda3std3__45__cpo6cbeginE)
_ZN34_INTERNAL_d2451b67_4_k_cu_df082dd44cuda3std3__45__cpo6cbeginE:
	.zero		1
	.type		_ZN34_INTERNAL_d2451b67_4_k_cu_df082dd44cuda3std6ranges3__45__cpo7advanceE,@object
	.size		_ZN34_INTERNAL_d2451b67_4_k_cu_df082dd44cuda3std6ranges3__45__cpo7advanceE,(_ZN34_INTERNAL_d2451b67_4_k_cu_df082dd44cuda3std3__45__cpo7crbeginE - _ZN34_INTERNAL_d2451b67_4_k_cu_df082dd44cuda3std6ranges3__45__cpo7advanceE)
_ZN34_INTERNAL_d2451b67_4_k_cu_df082dd44cuda3std6ranges3__45__cpo7advanceE:
	.zero		1
	.type		_ZN34_INTERNAL_d2451b67_4_k_cu_df082dd44cuda3std3__45__cpo7crbeginE,@object
	.size		_ZN34_INTERNAL_d2451b67_4_k_cu_df082dd44cuda3std3__45__cpo7crbeginE,(_ZN34_INTERNAL_d2451b67_4_k_cu_df082dd44cuda3std6ranges3__45__cpo4dataE - _ZN34_INTERNAL_d2451b67_4_k_cu_df082dd44cuda3std3__45__cpo7crbeginE)
_ZN34_INTERNAL_d2451b67_4_k_cu_df082dd44cuda3std3__45__cpo7crbeginE:
	.zero		1
	.type		_ZN34_INTERNAL_d2451b67_4_k_cu_df082dd44cuda3std6ranges3__45__cpo4dataE,@object
	.size		_ZN34_INTERNAL_d2451b67_4_k_cu_df082dd44cuda3std6ranges3__45__cpo4dataE,(_ZN34_INTERNAL_d2451b67_4_k_cu_df082dd44cuda3std6ranges3__45__cpo5beginE - _ZN34_INTERNAL_d2451b67_4_k_cu_df082dd44cuda3std6ranges3__45__cpo4dataE)
_ZN34_INTERNAL_d2451b67_4_k_cu_df082dd44cuda3std6ranges3__45__cpo4dataE:
	.zero		1
	.type		_ZN34_INTERNAL_d2451b67_4_k_cu_df082dd44cuda3std6ranges3__45__cpo5beginE,@object
	.size		_ZN34_INTERNAL_d2451b67_4_k_cu_df082dd44cuda3std6ranges3__45__cpo5beginE,(_ZN34_INTERNAL_d2451b67_4_k_cu_df082dd44cuda3std3__436_GLOBAL__N__d2451b67_4_k_cu_df082dd46ignoreE - _ZN34_INTERNAL_d2451b67_4_k_cu_df082dd44cuda3std6ranges3__45__cpo5beginE)
_ZN34_INTERNAL_d2451b67_4_k_cu_df082dd44cuda3std6ranges3__45__cpo5beginE:
	.zero		1
	.type		_ZN34_INTERNAL_d2451b67_4_k_cu_df082dd44cuda3std3__436_GLOBAL__N__d2451b67_4_k_cu_df082dd46ignoreE,@object
	.size		_ZN34_INTERNAL_d2451b67_4_k_cu_df082dd44cuda3std3__436_GLOBAL__N__d2451b67_4_k_cu_df082dd46ignoreE,(_ZN34_INTERNAL_d2451b67_4_k_cu_df082dd44cuda3std6ranges3__45__cpo4sizeE - _ZN34_INTERNAL_d2451b67_4_k_cu_df082dd44cuda3std3__436_GLOBAL__N__d2451b67_4_k_cu_df082dd46ignoreE)
_ZN34_INTERNAL_d2451b67_4_k_cu_df082dd44cuda3std3__436_GLOBAL__N__d2451b67_4_k_cu_df082dd46ignoreE:
	.zero		1
	.type		_ZN34_INTERNAL_d2451b67_4_k_cu_df082dd44cuda3std6ranges3__45__cpo4sizeE,@object
	.size		_ZN34_INTERNAL_d2451b67_4_k_cu_df082dd44cuda3std6ranges3__45__cpo4sizeE,(_ZN34_INTERNAL_d2451b67_4_k_cu_df082dd44cuda3std3__45__cpo5beginE - _ZN34_INTERNAL_d2451b67_4_k_cu_df082dd44cuda3std6ranges3__45__cpo4sizeE)
_ZN34_INTERNAL_d2451b67_4_k_cu_df082dd44cuda3std6ranges3__45__cpo4sizeE:
	.zero		1
	.type		_ZN34_INTERNAL_d2451b67_4_k_cu_df082dd44cuda3std3__45__cpo5beginE,@object
	.size		_ZN34_INTERNAL_d2451b67_4_k_cu_df082dd44cuda3std3__45__cpo5beginE,(_ZN34_INTERNAL_d2451b67_4_k_cu_df082dd44cuda3std6ranges3__45__cpo6cbeginE - _ZN34_INTERNAL_d2451b67_4_k_cu_df082dd44cuda3std3__45__cpo5beginE)
_ZN34_INTERNAL_d2451b67_4_k_cu_df082dd44cuda3std3__45__cpo5beginE:
	.zero		1
	.type		_ZN34_INTERNAL_d2451b67_4_k_cu_df082dd44cuda3std6ranges3__45__cpo6cbeginE,@object
	.size		_ZN34_INTERNAL_d2451b67_4_k_cu_df082dd44cuda3std6ranges3__45__cpo6cbeginE,(_ZN34_INTERNAL_d2451b67_4_k_cu_df082dd44cuda3std3__45__cpo6rbeginE - _ZN34_INTERNAL_d2451b67_4_k_cu_df082dd44cuda3std6ranges3__45__cpo6cbeginE)
_ZN34_INTERNAL_d2451b67_4_k_cu_df082dd44cuda3std6ranges3__45__cpo6cbeginE:
	.zero		1
	.type		_ZN34_INTERNAL_d2451b67_4_k_cu_df082dd44cuda3std3__45__cpo6rbeginE,@object
	.size		_ZN34_INTERNAL_d2451b67_4_k_cu_df082dd44cuda3std3__45__cpo6rbeginE,(_ZN34_INTERNAL_d2451b67_4_k_cu_df082dd44cuda3std6ranges3__45__cpo4nextE - _ZN34_INTERNAL_d2451b67_4_k_cu_df082dd44cuda3std3__45__cpo6rbeginE)
_ZN34_INTERNAL_d2451b67_4_k_cu_df082dd44cuda3std3__45__cpo6rbeginE:
	.zero		1
	.type		_ZN34_INTERNAL_d2451b67_4_k_cu_df082dd44cuda3std6ranges3__45__cpo4nextE,@object
	.size		_ZN34_INTERNAL_d2451b67_4_k_cu_df082dd44cuda3std6ranges3__45__cpo4nextE,(_ZN34_INTERNAL_d2451b67_4_k_cu_df082dd44cuda3std6ranges3__45__cpo4swapE - _ZN34_INTERNAL_d2451b67_4_k_cu_df082dd44cuda3std6ranges3__45__cpo4nextE)
_ZN34_INTERNAL_d2451b67_4_k_cu_df082dd44cuda3std6ranges3__45__cpo4nextE:
	.zero		1
	.type		_ZN34_INTERNAL_d2451b67_4_k_cu_df082dd44cuda3std6ranges3__45__cpo4swapE,@object
	.size		_ZN34_INTERNAL_d2451b67_4_k_cu_df082dd44cuda3std6ranges3__45__cpo4swapE,(_ZN34_INTERNAL_d2451b67_4_k_cu_df082dd44cuda3std3__420unreachable_sentinelE - _ZN34_INTERNAL_d2451b67_4_k_cu_df082dd44cuda3std6ranges3__45__cpo4swapE)
_ZN34_INTERNAL_d2451b67_4_k_cu_df082dd44cuda3std6ranges3__45__cpo4swapE:
	.zero		1
	.type		_ZN34_INTERNAL_d2451b67_4_k_cu_df082dd44cuda3std3__420unreachable_sentinelE,@object
	.size		_ZN34_INTERNAL_d2451b67_4_k_cu_df082dd44cuda3std3__420unreachable_sentinelE,(_ZN34_INTERNAL_d2451b67_4_k_cu_df082dd46thrust24THRUST_300001_SM_1000_NS6system6detail10sequential3seqE - _ZN34_INTERNAL_d2451b67_4_k_cu_df082dd44cuda3std3__420unreachable_sentinelE)
_ZN34_INTERNAL_d2451b67_4_k_cu_df082dd44cuda3std3__420unreachable_sentinelE:
	.zero		1
	.type		_ZN34_INTERNAL_d2451b67_4_k_cu_df082dd46thrust24THRUST_300001_SM_1000_NS6system6detail10sequential3seqE,@object
	.size		_ZN34_INTERNAL_d2451b67_4_k_cu_df082dd46thrust24THRUST_300001_SM_1000_NS6system6detail10sequential3seqE,(_ZN34_INTERNAL_d2451b67_4_k_cu_df082dd44cuda3std3__45__cpo4cendE - _ZN34_INTERNAL_d2451b67_4_k_cu_df082dd46thrust24THRUST_300001_SM_1000_NS6system6detail10sequential3seqE)
_ZN34_INTERNAL_d2451b67_4_k_cu_df082dd46thrust24THRUST_300001_SM_1000_NS6system6detail10sequential3seqE:
	.zero		1
	.type		_ZN34_INTERNAL_d2451b67_4_k_cu_df082dd44cuda3std3__45__cpo4cendE,@object
	.size		_ZN34_INTERNAL_d2451b67_4_k_cu_df082dd44cuda3std3__45__cpo4cendE,(_ZN34_INTERNAL_d2451b67_4_k_cu_df082dd44cuda3std6ranges3__45__cpo9iter_swapE - _ZN34_INTERNAL_d2451b67_4_k_cu_df082dd44cuda3std3__45__cpo4cendE)
_ZN34_INTERNAL_d2451b67_4_k_cu_df082dd44cuda3std3__45__cpo4cendE:
	.zero		1
	.type		_ZN34_INTERNAL_d2451b67_4_k_cu_df082dd44cuda3std6ranges3__45__cpo9iter_swapE,@object
	.size		_ZN34_INTERNAL_d2451b67_4_k_cu_df082dd44cuda3std6ranges3__45__cpo9iter_swapE,(_ZN34_INTERNAL_d2451b67_4_k_cu_df082dd44cuda3std3__45__cpo5crendE - _ZN34_INTERNAL_d2451b67_4_k_cu_df082dd44cuda3std6ranges3__45__cpo9iter_swapE)
_ZN34_INTERNAL_d2451b67_4_k_cu_df082dd44cuda3std6ranges3__45__cpo9iter_swapE:
	.zero		1
	.type		_ZN34_INTERNAL_d2451b67_4_k_cu_df082dd44cuda3std3__45__cpo5crendE,@object
	.size		_ZN34_INTERNAL_d2451b67_4_k_cu_df082dd44cuda3std3__45__cpo5crendE,(_ZN34_INTERNAL_d2451b67_4_k_cu_df082dd44cuda3std6ranges3__45__cpo5cdataE - _ZN34_INTERNAL_d2451b67_4_k_cu_df082dd44cuda3std3__45__cpo5crendE)
_ZN34_INTERNAL_d2451b67_4_k_cu_df082dd44cuda3std3__45__cpo5crendE:
	.zero		1
	.type		_ZN34_INTERNAL_d2451b67_4_k_cu_df082dd44cuda3std6ranges3__45__cpo5cdataE,@object
	.size		_ZN34_INTERNAL_d2451b67_4_k_cu_df082dd44cuda3std6ranges3__45__cpo5cdataE,(_ZN34_INTERNAL_d2451b67_4_k_cu_df082dd44cuda3std6ranges3__45__cpo3endE - _ZN34_INTERNAL_d2451b67_4_k_cu_df082dd44cuda3std6ranges3__45__cpo5cdataE)
_ZN34_INTERNAL_d2451b67_4_k_cu_df082dd44cuda3std6ranges3__45__cpo5cdataE:
	.zero		1
	.type		_ZN34_INTERNAL_d2451b67_4_k_cu_df082dd44cuda3std6ranges3__45__cpo3endE,@object
	.size		_ZN34_INTERNAL_d2451b67_4_k_cu_df082dd44cuda3std6ranges3__45__cpo3endE,(_ZN34_INTERNAL_d2451b67_4_k_cu_df082dd44cuda3std3__419piecewise_constructE - _ZN34_INTERNAL_d2451b67_4_k_cu_df082dd44cuda3std6ranges3__45__cpo3endE)
_ZN34_INTERNAL_d2451b67_4_k_cu_df082dd44cuda3std6ranges3__45__cpo3endE:
	.zero		1
	.type		_ZN34_INTERNAL_d2451b67_4_k_cu_df082dd44cuda3std3__419piecewise_constructE,@object
	.size		_ZN34_INTERNAL_d2451b67_4_k_cu_df082dd44cuda3std3__419piecewise_constructE,(_ZN34_INTERNAL_d2451b67_4_k_cu_df082dd44cuda3std6ranges3__45__cpo5ssizeE - _ZN34_INTERNAL_d2451b67_4_k_cu_df082dd44cuda3std3__419piecewise_constructE)
_ZN34_INTERNAL_d2451b67_4_k_cu_df082dd44cuda3std3__419piecewise_constructE:
	.zero		1
	.type		_ZN34_INTERNAL_d2451b67_4_k_cu_df082dd44cuda3std6ranges3__45__cpo5ssizeE,@object
	.size		_ZN34_INTERNAL_d2451b67_4_k_cu_df082dd44cuda3std6ranges3__45__cpo5ssizeE,(_ZN34_INTERNAL_d2451b67_4_k_cu_df082dd44cuda3std3__45__cpo3endE - _ZN34_INTERNAL_d2451b67_4_k_cu_df082dd44cuda3std6ranges3__45__cpo5ssizeE)
_ZN34_INTERNAL_d2451b67_4_k_cu_df082dd44cuda3std6ranges3__45__cpo5ssizeE:
	.zero		1
	.type		_ZN34_INTERNAL_d2451b67_4_k_cu_df082dd44cuda3std3__45__cpo3endE,@object
	.size		_ZN34_INTERNAL_d2451b67_4_k_cu_df082dd44cuda3std3__45__cpo3endE,(_ZN34_INTERNAL_d2451b67_4_k_cu_df082dd44cuda3std6ranges3__45__cpo4cendE - _ZN34_INTERNAL_d2451b67_4_k_cu_df082dd44cuda3std3__45__cpo3endE)
_ZN34_INTERNAL_d2451b67_4_k_cu_df082dd44cuda3std3__45__cpo3endE:
	.zero		1
	.type		_ZN34_INTERNAL_d2451b67_4_k_cu_df082dd44cuda3std6ranges3__45__cpo4cendE,@object
	.size		_ZN34_INTERNAL_d2451b67_4_k_cu_df082dd44cuda3std6ranges3__45__cpo4cendE,(_ZN34_INTERNAL_d2451b67_4_k_cu_df082dd44cuda3std3__45__cpo4rendE - _ZN34_INTERNAL_d2451b67_4_k_cu_df082dd44cuda3std6ranges3__45__cpo4cendE)
_ZN34_INTERNAL_d2451b67_4_k_cu_df082dd44cuda3std6ranges3__45__cpo4cendE:
	.zero		1
	.type		_ZN34_INTERNAL_d2451b67_4_k_cu_df082dd44cuda3std3__45__cpo4rendE,@object
	.size		_ZN34_INTERNAL_d2451b67_4_k_cu_df082dd44cuda3std3__45__cpo4rendE,(_ZN34_INTERNAL_d2451b67_4_k_cu_df082dd44cuda3std6ranges3__45__cpo4prevE - _ZN34_INTERNAL_d2451b67_4_k_cu_df082dd44cuda3std3__45__cpo4rendE)
_ZN34_INTERNAL_d2451b67_4_k_cu_df082dd44cuda3std3__45__cpo4rendE:
	.zero		1
	.type		_ZN34_INTERNAL_d2451b67_4_k_cu_df082dd44cuda3std6ranges3__45__cpo4prevE,@object
	.size		_ZN34_INTERNAL_d2451b67_4_k_cu_df082dd44cuda3std6ranges3__45__cpo4prevE,(_ZN34_INTERNAL_d2451b67_4_k_cu_df082dd44cuda3std6ranges3__45__cpo9iter_moveE - _ZN34_INTERNAL_d2451b67_4_k_cu_df082dd44cuda3std6ranges3__45__cpo4prevE)
_ZN34_INTERNAL_d2451b67_4_k_cu_df082dd44cuda3std6ranges3__45__cpo4prevE:
	.zero		1
	.type		_ZN34_INTERNAL_d2451b67_4_k_cu_df082dd44cuda3std6ranges3__45__cpo9iter_moveE,@object
	.size		_ZN34_INTERNAL_d2451b67_4_k_cu_df082dd44cuda3std6ranges3__45__cpo9iter_moveE,(.L_13 - _ZN34_INTERNAL_d2451b67_4_k_cu_df082dd44cuda3std6ranges3__45__cpo9iter_moveE)
_ZN34_INTERNAL_d2451b67_4_k_cu_df082dd44cuda3std6ranges3__45__cpo9iter_moveE:
	.zero		1
.L_13:


//--------------------- .nv.constant0._Z7fractalPiS_S_4dim34vec3S1_i --------------------------
	.section	.nv.constant0._Z7fractalPiS_S_4dim34vec3S1_i,"a",@progbits
	.sectionflags	@""
	.align	4
.nv.constant0._Z7fractalPiS_S_4dim34vec3S1_i:
	.zero		960


//--------------------- SYMBOLS --------------------------

	.type		.nv.reservedSmem.offset0,@object
	.size		.nv.reservedSmem.offset0,0x4
